//
// Generated by NVIDIA NVVM Compiler
//
// Compiler Build ID: CL-36424714
// Cuda compilation tools, release 13.0, V13.0.88
// Based on NVVM 20.0.0
//

.version 9.0
.target sm_100
.address_size 64

	// .globl	_Z11init_kernelPliii
// _ZZ7dkernelPlS_S_iiiiiiiiE14shared_filter1 has been demoted

.visible .entry _Z11init_kernelPliii(
	.param .u64 .ptr .align 1 _Z11init_kernelPliii_param_0,
	.param .u32 _Z11init_kernelPliii_param_1,
	.param .u32 _Z11init_kernelPliii_param_2,
	.param .u32 _Z11init_kernelPliii_param_3
)
{
	.reg .pred 	%p<6>;
	.reg .b32 	%r<11>;
	.reg .b64 	%rd<6>;

	ld.param.u64 	%rd1, [_Z11init_kernelPliii_param_0];
	ld.param.u32 	%r4, [_Z11init_kernelPliii_param_1];
	ld.param.u32 	%r5, [_Z11init_kernelPliii_param_2];
	ld.param.u32 	%r6, [_Z11init_kernelPliii_param_3];
	mov.u32 	%r1, %ctaid.y;
	mov.u32 	%r2, %tid.x;
	mov.u32 	%r3, %ctaid.x;
	setp.ge.s32 	%p1, %r1, %r4;
	setp.ge.s32 	%p2, %r2, %r5;
	or.pred  	%p3, %p1, %p2;
	setp.ge.s32 	%p4, %r3, %r6;
	or.pred  	%p5, %p3, %p4;
	@%p5 bra 	$L__BB0_2;
	cvta.to.global.u64 	%rd2, %rd1;
	mov.u32 	%r7, %ntid.x;
	mov.u32 	%r8, %nctaid.y;
	mad.lo.s32 	%r9, %r3, %r8, %r1;
	mad.lo.s32 	%r10, %r9, %r7, %r2;
	mul.wide.u32 	%rd3, %r10, 8;
	add.s64 	%rd4, %rd2, %rd3;
	mov.b64 	%rd5, 0;
	st.global.u64 	[%rd4], %rd5;
$L__BB0_2:
	ret;

}
	// .globl	_Z11copy_kernelPlS_iiiiiii
.visible .entry _Z11copy_kernelPlS_iiiiiii(
	.param .u64 .ptr .align 1 _Z11copy_kernelPlS_iiiiiii_param_0,
	.param .u64 .ptr .align 1 _Z11copy_kernelPlS_iiiiiii_param_1,
	.param .u32 _Z11copy_kernelPlS_iiiiiii_param_2,
	.param .u32 _Z11copy_kernelPlS_iiiiiii_param_3,
	.param .u32 _Z11copy_kernelPlS_iiiiiii_param_4,
	.param .u32 _Z11copy_kernelPlS_iiiiiii_param_5,
	.param .u32 _Z11copy_kernelPlS_iiiiiii_param_6,
	.param .u32 _Z11copy_kernelPlS_iiiiiii_param_7,
	.param .u32 _Z11copy_kernelPlS_iiiiiii_param_8
)
{
	.reg .pred 	%p<6>;
	.reg .b32 	%r<19>;
	.reg .b64 	%rd<10>;

	ld.param.u64 	%rd1, [_Z11copy_kernelPlS_iiiiiii_param_0];
	ld.param.u64 	%rd2, [_Z11copy_kernelPlS_iiiiiii_param_1];
	ld.param.u32 	%r8, [_Z11copy_kernelPlS_iiiiiii_param_2];
	ld.param.u32 	%r9, [_Z11copy_kernelPlS_iiiiiii_param_3];
	ld.param.u32 	%r10, [_Z11copy_kernelPlS_iiiiiii_param_4];
	ld.param.u32 	%r4, [_Z11copy_kernelPlS_iiiiiii_param_5];
	ld.param.u32 	%r5, [_Z11copy_kernelPlS_iiiiiii_param_6];
	ld.param.u32 	%r6, [_Z11copy_kernelPlS_iiiiiii_param_7];
	ld.param.u32 	%r7, [_Z11copy_kernelPlS_iiiiiii_param_8];
	mov.u32 	%r1, %ctaid.y;
	mov.u32 	%r2, %tid.x;
	mov.u32 	%r3, %ctaid.x;
	setp.ge.s32 	%p1, %r1, %r8;
	setp.ge.s32 	%p2, %r2, %r9;
	or.pred  	%p3, %p1, %p2;
	setp.ge.s32 	%p4, %r3, %r10;
	or.pred  	%p5, %p3, %p4;
	@%p5 bra 	$L__BB1_2;
	cvta.to.global.u64 	%rd3, %rd2;
	cvta.to.global.u64 	%rd4, %rd1;
	mov.u32 	%r11, %ntid.x;
	mov.u32 	%r12, %nctaid.y;
	mad.lo.s32 	%r13, %r3, %r12, %r1;
	mad.lo.s32 	%r14, %r13, %r11, %r2;
	mul.wide.u32 	%rd5, %r14, 8;
	add.s64 	%rd6, %rd3, %rd5;
	ld.global.u64 	%rd7, [%rd6];
	add.s32 	%r15, %r4, %r1;
	mad.lo.s32 	%r16, %r6, %r3, %r15;
	add.s32 	%r17, %r5, %r2;
	mad.lo.s32 	%r18, %r16, %r7, %r17;
	mul.wide.s32 	%rd8, %r18, 8;
	add.s64 	%rd9, %rd4, %rd8;
	st.global.u64 	[%rd9], %rd7;
$L__BB1_2:
	ret;

}
	// .globl	_Z7dkernelPlS_S_iiiiiiii
.visible .entry _Z7dkernelPlS_S_iiiiiiii(
	.param .u64 .ptr .align 1 _Z7dkernelPlS_S_iiiiiiii_param_0,
	.param .u64 .ptr .align 1 _Z7dkernelPlS_S_iiiiiiii_param_1,
	.param .u64 .ptr .align 1 _Z7dkernelPlS_S_iiiiiiii_param_2,
	.param .u32 _Z7dkernelPlS_S_iiiiiiii_param_3,
	.param .u32 _Z7dkernelPlS_S_iiiiiiii_param_4,
	.param .u32 _Z7dkernelPlS_S_iiiiiiii_param_5,
	.param .u32 _Z7dkernelPlS_S_iiiiiiii_param_6,
	.param .u32 _Z7dkernelPlS_S_iiiiiiii_param_7,
	.param .u32 _Z7dkernelPlS_S_iiiiiiii_param_8,
	.param .u32 _Z7dkernelPlS_S_iiiiiiii_param_9,
	.param .u32 _Z7dkernelPlS_S_iiiiiiii_param_10
)
{
	.reg .pred 	%p<27>;
	.reg .b32 	%r<113>;
	.reg .b64 	%rd<129>;
	// demoted variable
	.shared .align 8 .b8 _ZZ7dkernelPlS_S_iiiiiiiiE14shared_filter1[32768];
	ld.param.u64 	%rd20, [_Z7dkernelPlS_S_iiiiiiii_param_0];
	ld.param.u64 	%rd21, [_Z7dkernelPlS_S_iiiiiiii_param_1];
	ld.param.u32 	%r48, [_Z7dkernelPlS_S_iiiiiiii_param_3];
	ld.param.u32 	%r49, [_Z7dkernelPlS_S_iiiiiiii_param_4];
	ld.param.u32 	%r50, [_Z7dkernelPlS_S_iiiiiiii_param_5];
	ld.param.u32 	%r51, [_Z7dkernelPlS_S_iiiiiiii_param_6];
	ld.param.u32 	%r52, [_Z7dkernelPlS_S_iiiiiiii_param_7];
	ld.param.u32 	%r53, [_Z7dkernelPlS_S_iiiiiiii_param_8];
	ld.param.u32 	%r54, [_Z7dkernelPlS_S_iiiiiiii_param_9];
	ld.param.u32 	%r55, [_Z7dkernelPlS_S_iiiiiiii_param_10];
	cvta.to.global.u64 	%rd1, %rd21;
	cvta.to.global.u64 	%rd2, %rd20;
	mov.u32 	%r1, %ctaid.y;
	mov.u32 	%r2, %tid.x;
	mov.u32 	%r3, %ctaid.x;
	setp.ne.s32 	%p1, %r2, 0;
	@%p1 bra 	$L__BB2_14;
	mul.lo.s32 	%r56, %r51, %r50;
	mul.lo.s32 	%r57, %r56, %r52;
	mul.lo.s32 	%r4, %r57, %r53;
	setp.lt.s32 	%p2, %r4, 1;
	@%p2 bra 	$L__BB2_14;
	and.b32  	%r5, %r4, 15;
	setp.lt.u32 	%p3, %r4, 16;
	mov.b32 	%r101, 0;
	@%p3 bra 	$L__BB2_5;
	and.b32  	%r101, %r4, 2147483632;
	mov.b32 	%r99, 0;
	mov.u32 	%r61, _ZZ7dkernelPlS_S_iiiiiiiiE14shared_filter1;
$L__BB2_4:
	.pragma "nounroll";
	mul.wide.u32 	%rd22, %r99, 8;
	add.s64 	%rd23, %rd1, %rd22;
	ld.global.u64 	%rd24, [%rd23];
	shl.b32 	%r60, %r99, 3;
	add.s32 	%r62, %r61, %r60;
	st.shared.u64 	[%r62], %rd24;
	ld.global.u64 	%rd25, [%rd23+8];
	st.shared.u64 	[%r62+8], %rd25;
	ld.global.u64 	%rd26, [%rd23+16];
	st.shared.u64 	[%r62+16], %rd26;
	ld.global.u64 	%rd27, [%rd23+24];
	st.shared.u64 	[%r62+24], %rd27;
	ld.global.u64 	%rd28, [%rd23+32];
	st.shared.u64 	[%r62+32], %rd28;
	ld.global.u64 	%rd29, [%rd23+40];
	st.shared.u64 	[%r62+40], %rd29;
	ld.global.u64 	%rd30, [%rd23+48];
	st.shared.u64 	[%r62+48], %rd30;
	ld.global.u64 	%rd31, [%rd23+56];
	st.shared.u64 	[%r62+56], %rd31;
	ld.global.u64 	%rd32, [%rd23+64];
	st.shared.u64 	[%r62+64], %rd32;
	ld.global.u64 	%rd33, [%rd23+72];
	st.shared.u64 	[%r62+72], %rd33;
	ld.global.u64 	%rd34, [%rd23+80];
	st.shared.u64 	[%r62+80], %rd34;
	ld.global.u64 	%rd35, [%rd23+88];
	st.shared.u64 	[%r62+88], %rd35;
	ld.global.u64 	%rd36, [%rd23+96];
	st.shared.u64 	[%r62+96], %rd36;
	ld.global.u64 	%rd37, [%rd23+104];
	st.shared.u64 	[%r62+104], %rd37;
	ld.global.u64 	%rd38, [%rd23+112];
	st.shared.u64 	[%r62+112], %rd38;
	ld.global.u64 	%rd39, [%rd23+120];
	st.shared.u64 	[%r62+120], %rd39;
	add.s32 	%r99, %r99, 16;
	setp.ne.s32 	%p4, %r99, %r101;
	@%p4 bra 	$L__BB2_4;
$L__BB2_5:
	setp.eq.s32 	%p5, %r5, 0;
	@%p5 bra 	$L__BB2_14;
	and.b32  	%r10, %r4, 7;
	setp.lt.u32 	%p6, %r5, 8;
	@%p6 bra 	$L__BB2_8;
	mul.wide.u32 	%rd40, %r101, 8;
	add.s64 	%rd41, %rd1, %rd40;
	ld.global.u64 	%rd42, [%rd41];
	shl.b32 	%r63, %r101, 3;
	mov.u32 	%r64, _ZZ7dkernelPlS_S_iiiiiiiiE14shared_filter1;
	add.s32 	%r65, %r64, %r63;
	st.shared.u64 	[%r65], %rd42;
	ld.global.u64 	%rd43, [%rd41+8];
	st.shared.u64 	[%r65+8], %rd43;
	ld.global.u64 	%rd44, [%rd41+16];
	st.shared.u64 	[%r65+16], %rd44;
	ld.global.u64 	%rd45, [%rd41+24];
	st.shared.u64 	[%r65+24], %rd45;
	ld.global.u64 	%rd46, [%rd41+32];
	st.shared.u64 	[%r65+32], %rd46;
	ld.global.u64 	%rd47, [%rd41+40];
	st.shared.u64 	[%r65+40], %rd47;
	ld.global.u64 	%rd48, [%rd41+48];
	st.shared.u64 	[%r65+48], %rd48;
	ld.global.u64 	%rd49, [%rd41+56];
	st.shared.u64 	[%r65+56], %rd49;
	add.s32 	%r101, %r101, 8;
$L__BB2_8:
	setp.eq.s32 	%p7, %r10, 0;
	@%p7 bra 	$L__BB2_14;
	and.b32  	%r13, %r4, 3;
	setp.lt.u32 	%p8, %r10, 4;
	@%p8 bra 	$L__BB2_11;
	mul.wide.u32 	%rd50, %r101, 8;
	add.s64 	%rd51, %rd1, %rd50;
	ld.global.u64 	%rd52, [%rd51];
	shl.b32 	%r66, %r101, 3;
	mov.u32 	%r67, _ZZ7dkernelPlS_S_iiiiiiiiE14shared_filter1;
	add.s32 	%r68, %r67, %r66;
	st.shared.u64 	[%r68], %rd52;
	ld.global.u64 	%rd53, [%rd51+8];
	st.shared.u64 	[%r68+8], %rd53;
	ld.global.u64 	%rd54, [%rd51+16];
	st.shared.u64 	[%r68+16], %rd54;
	ld.global.u64 	%rd55, [%rd51+24];
	st.shared.u64 	[%r68+24], %rd55;
	add.s32 	%r101, %r101, 4;
$L__BB2_11:
	setp.eq.s32 	%p9, %r13, 0;
	@%p9 bra 	$L__BB2_14;
	mov.b32 	%r104, 0;
	mov.u32 	%r71, _ZZ7dkernelPlS_S_iiiiiiiiE14shared_filter1;
$L__BB2_13:
	.pragma "nounroll";
	mul.wide.u32 	%rd56, %r101, 8;
	add.s64 	%rd57, %rd1, %rd56;
	ld.global.u64 	%rd58, [%rd57];
	shl.b32 	%r70, %r101, 3;
	add.s32 	%r72, %r71, %r70;
	st.shared.u64 	[%r72], %rd58;
	add.s32 	%r101, %r101, 1;
	add.s32 	%r104, %r104, 1;
	setp.ne.s32 	%p10, %r104, %r13;
	@%p10 bra 	$L__BB2_13;
$L__BB2_14:
	bar.sync 	0;
	setp.ge.s32 	%p11, %r1, %r48;
	setp.ge.s32 	%p12, %r2, %r49;
	or.pred  	%p13, %p11, %p12;
	setp.ge.s32 	%p14, %r3, %r53;
	or.pred  	%p15, %p13, %p14;
	@%p15 bra 	$L__BB2_33;
	setp.lt.s32 	%p16, %r50, 1;
	mov.b64 	%rd127, 0;
	@%p16 bra 	$L__BB2_32;
	min.s32 	%r73, %r51, %r52;
	setp.lt.s32 	%p17, %r73, 1;
	@%p17 bra 	$L__BB2_32;
	and.b32  	%r20, %r52, 7;
	and.b32  	%r21, %r52, 3;
	and.b32  	%r22, %r52, 2147483640;
	and.b32  	%r23, %r52, 1;
	neg.s32 	%r24, %r22;
	add.s64 	%rd3, %rd2, 32;
	shl.b32 	%r25, %r52, 3;
	mul.lo.s32 	%r26, %r50, %r3;
	mov.b64 	%rd127, 0;
	mov.b32 	%r105, 0;
$L__BB2_18:
	mad.lo.s32 	%r28, %r105, %r54, %r1;
	add.s32 	%r76, %r105, %r26;
	mul.lo.s32 	%r29, %r76, %r51;
	mov.b32 	%r106, 0;
$L__BB2_19:
	setp.lt.u32 	%p18, %r52, 8;
	add.s32 	%r78, %r28, %r106;
	mad.lo.s32 	%r31, %r78, %r55, %r2;
	add.s32 	%r32, %r29, %r106;
	mul.lo.s32 	%r33, %r32, %r52;
	mov.b32 	%r111, 0;
	@%p18 bra 	$L__BB2_22;
	mov.u32 	%r79, _ZZ7dkernelPlS_S_iiiiiiiiE14shared_filter1;
	mad.lo.s32 	%r80, %r25, %r32, %r79;
	add.s32 	%r107, %r80, 32;
	mov.u32 	%r108, %r31;
	mov.u32 	%r109, %r24;
$L__BB2_21:
	.pragma "nounroll";
	mul.wide.s32 	%rd63, %r108, 8;
	add.s64 	%rd64, %rd3, %rd63;
	ld.global.u64 	%rd65, [%rd64+-32];
	ld.shared.u64 	%rd66, [%r107+-32];
	mad.lo.s64 	%rd67, %rd66, %rd65, %rd127;
	ld.global.u64 	%rd68, [%rd64+-24];
	ld.shared.u64 	%rd69, [%r107+-24];
	mad.lo.s64 	%rd70, %rd69, %rd68, %rd67;
	ld.global.u64 	%rd71, [%rd64+-16];
	ld.shared.u64 	%rd72, [%r107+-16];
	mad.lo.s64 	%rd73, %rd72, %rd71, %rd70;
	ld.global.u64 	%rd74, [%rd64+-8];
	ld.shared.u64 	%rd75, [%r107+-8];
	mad.lo.s64 	%rd76, %rd75, %rd74, %rd73;
	ld.global.u64 	%rd77, [%rd64];
	ld.shared.u64 	%rd78, [%r107];
	mad.lo.s64 	%rd79, %rd78, %rd77, %rd76;
	ld.global.u64 	%rd80, [%rd64+8];
	ld.shared.u64 	%rd81, [%r107+8];
	mad.lo.s64 	%rd82, %rd81, %rd80, %rd79;
	ld.global.u64 	%rd83, [%rd64+16];
	ld.shared.u64 	%rd84, [%r107+16];
	mad.lo.s64 	%rd85, %rd84, %rd83, %rd82;
	ld.global.u64 	%rd86, [%rd64+24];
	ld.shared.u64 	%rd87, [%r107+24];
	mad.lo.s64 	%rd127, %rd87, %rd86, %rd85;
	add.s32 	%r109, %r109, 8;
	add.s32 	%r108, %r108, 8;
	add.s32 	%r107, %r107, 64;
	setp.ne.s32 	%p19, %r109, 0;
	mov.u32 	%r111, %r22;
	@%p19 bra 	$L__BB2_21;
$L__BB2_22:
	setp.eq.s32 	%p20, %r20, 0;
	@%p20 bra 	$L__BB2_30;
	add.s32 	%r81, %r20, -1;
	setp.lt.u32 	%p21, %r81, 3;
	@%p21 bra 	$L__BB2_25;
	add.s32 	%r82, %r31, %r111;
	mul.wide.s32 	%rd89, %r82, 8;
	add.s64 	%rd90, %rd2, %rd89;
	ld.global.u64 	%rd91, [%rd90];
	add.s32 	%r83, %r111, %r33;
	shl.b32 	%r84, %r83, 3;
	mov.u32 	%r85, _ZZ7dkernelPlS_S_iiiiiiiiE14shared_filter1;
	add.s32 	%r86, %r85, %r84;
	ld.shared.u64 	%rd92, [%r86];
	mad.lo.s64 	%rd93, %rd92, %rd91, %rd127;
	ld.global.u64 	%rd94, [%rd90+8];
	ld.shared.u64 	%rd95, [%r86+8];
	mad.lo.s64 	%rd96, %rd95, %rd94, %rd93;
	ld.global.u64 	%rd97, [%rd90+16];
	ld.shared.u64 	%rd98, [%r86+16];
	mad.lo.s64 	%rd99, %rd98, %rd97, %rd96;
	ld.global.u64 	%rd100, [%rd90+24];
	ld.shared.u64 	%rd101, [%r86+24];
	mad.lo.s64 	%rd127, %rd101, %rd100, %rd99;
	add.s32 	%r111, %r111, 4;
$L__BB2_25:
	setp.eq.s32 	%p22, %r21, 0;
	@%p22 bra 	$L__BB2_30;
	setp.eq.s32 	%p23, %r21, 1;
	@%p23 bra 	$L__BB2_28;
	add.s32 	%r87, %r31, %r111;
	mul.wide.s32 	%rd103, %r87, 8;
	add.s64 	%rd104, %rd2, %rd103;
	ld.global.u64 	%rd105, [%rd104];
	add.s32 	%r88, %r111, %r33;
	shl.b32 	%r89, %r88, 3;
	mov.u32 	%r90, _ZZ7dkernelPlS_S_iiiiiiiiE14shared_filter1;
	add.s32 	%r91, %r90, %r89;
	ld.shared.u64 	%rd106, [%r91];
	mad.lo.s64 	%rd107, %rd106, %rd105, %rd127;
	ld.global.u64 	%rd108, [%rd104+8];
	ld.shared.u64 	%rd109, [%r91+8];
	mad.lo.s64 	%rd127, %rd109, %rd108, %rd107;
	add.s32 	%r111, %r111, 2;
$L__BB2_28:
	setp.eq.s32 	%p24, %r23, 0;
	@%p24 bra 	$L__BB2_30;
	add.s32 	%r92, %r31, %r111;
	mul.wide.s32 	%rd110, %r92, 8;
	add.s64 	%rd111, %rd2, %rd110;
	ld.global.u64 	%rd112, [%rd111];
	add.s32 	%r93, %r111, %r33;
	shl.b32 	%r94, %r93, 3;
	mov.u32 	%r95, _ZZ7dkernelPlS_S_iiiiiiiiE14shared_filter1;
	add.s32 	%r96, %r95, %r94;
	ld.shared.u64 	%rd113, [%r96];
	mad.lo.s64 	%rd127, %rd113, %rd112, %rd127;
$L__BB2_30:
	add.s32 	%r106, %r106, 1;
	setp.ne.s32 	%p25, %r106, %r51;
	@%p25 bra 	$L__BB2_19;
	add.s32 	%r105, %r105, 1;
	setp.ne.s32 	%p26, %r105, %r50;
	@%p26 bra 	$L__BB2_18;
$L__BB2_32:
	ld.param.u64 	%rd117, [_Z7dkernelPlS_S_iiiiiiii_param_2];
	mad.lo.s32 	%r97, %r48, %r3, %r1;
	mad.lo.s32 	%r98, %r97, %r49, %r2;
	cvta.to.global.u64 	%rd114, %rd117;
	mul.wide.s32 	%rd115, %r98, 8;
	add.s64 	%rd116, %rd114, %rd115;
	st.global.u64 	[%rd116], %rd127;
$L__BB2_33:
	ret;

}


// ===== COMPILED SASS (sm_100) =====

	.target	sm_100

	.elftype	@"ET_EXEC"


//--------------------- .note.nv.tkinfo           --------------------------
	.section	.note.nv.tkinfo,"",@"SHT_NOTE"
	.sectionflags	@"SHF_NOTE_NV_TKINFO"
	.tkinfo
        /*0018*/ 	.word	0x00000002
        /*0030*/ 	.string	""
        /*0030*/ 	.string	"ptxas"
        /*0030*/ 	.string	"Cuda compilation tools, release 13.0, V13.0.88"
        /*0030*/ 	.string	"Build cuda_13.0.r13.0/compiler.36424714_0"
        /*0030*/ 	.string	"-arch sm_100 -m 64 "



//--------------------- .note.nv.cuinfo           --------------------------
	.section	.note.nv.cuinfo,"",@"SHT_NOTE"
	.sectionflags	@"SHF_NOTE_NV_CUINFO"
        /*0018*/ 	.short	0x0002
        /*001a*/ 	.short	0x0064
        /*001c*/ 	.short	0x0082
	.zero		2


//--------------------- .nv.info                  --------------------------
	.section	.nv.info,"",@"SHT_CUDA_INFO"
	.align	4


	//----- nvinfo : EIATTR_REGCOUNT
	.align		4
        /*0000*/ 	.byte	0x04, 0x2f
        /*0002*/ 	.short	(.L_1 - .L_0)
	.align		4
.L_0:
        /*0004*/ 	.word	index@(_Z11init_kernelPliii)
        /*0008*/ 	.word	0x00000008


	//----- nvinfo : EIATTR_FRAME_SIZE
	.align		4
.L_1:
        /*000c*/ 	.byte	0x04, 0x11
        /*000e*/ 	.short	(.L_3 - .L_2)
	.align		4
.L_2:
        /*0010*/ 	.word	index@(_Z11init_kernelPliii)
        /*0014*/ 	.word	0x00000000


	//----- nvinfo : EIATTR_REGCOUNT
	.align		4
.L_3:
        /*0018*/ 	.byte	0x04, 0x2f
        /*001a*/ 	.short	(.L_5 - .L_4)
	.align		4
.L_4:
        /*001c*/ 	.word	index@(_Z11copy_kernelPlS_iiiiiii)
        /*0020*/ 	.word	0x0000000a


	//----- nvinfo : EIATTR_FRAME_SIZE
	.align		4
.L_5:
        /*0024*/ 	.byte	0x04, 0x11
        /*0026*/ 	.short	(.L_7 - .L_6)
	.align		4
.L_6:
        /*0028*/ 	.word	index@(_Z11copy_kernelPlS_iiiiiii)
        /*002c*/ 	.word	0x00000000


	//----- nvinfo : EIATTR_REGCOUNT
	.align		4
.L_7:
        /*0030*/ 	.byte	0x04, 0x2f
        /*0032*/ 	.short	(.L_9 - .L_8)
	.align		4
.L_8:
        /*0034*/ 	.word	index@(_Z7dkernelPlS_S_iiiiiiii)
        /*0038*/ 	.word	0x0000001d


	//----- nvinfo : EIATTR_FRAME_SIZE
	.align		4
.L_9:
        /*003c*/ 	.byte	0x04, 0x11
        /*003e*/ 	.short	(.L_11 - .L_10)
	.align		4
.L_10:
        /*0040*/ 	.word	index@(_Z7dkernelPlS_S_iiiiiiii)
        /*0044*/ 	.word	0x00000000


	//----- nvinfo : EIATTR_MIN_STACK_SIZE
	.align		4
.L_11:
        /*0048*/ 	.byte	0x04, 0x12
        /*004a*/ 	.short	(.L_13 - .L_12)
	.align		4
.L_12:
        /*004c*/ 	.word	index@(_Z7dkernelPlS_S_iiiiiiii)
        /*0050*/ 	.word	0x00000000


	//----- nvinfo : EIATTR_MIN_STACK_SIZE
	.align		4
.L_13:
        /*0054*/ 	.byte	0x04, 0x12
        /*0056*/ 	.short	(.L_15 - .L_14)
	.align		4
.L_14:
        /*0058*/ 	.word	index@(_Z11copy_kernelPlS_iiiiiii)
        /*005c*/ 	.word	0x00000000


	//----- nvinfo : EIATTR_MIN_STACK_SIZE
	.align		4
.L_15:
        /*0060*/ 	.byte	0x04, 0x12
        /*0062*/ 	.short	(.L_17 - .L_16)
	.align		4
.L_16:
        /*0064*/ 	.word	index@(_Z11init_kernelPliii)
        /*0068*/ 	.word	0x00000000
.L_17:


//--------------------- .nv.compat                --------------------------
	.section	.nv.compat,"",@"SHT_CUDA_COMPAT_INFO"
	.align	4
        /*0000*/ 	.byte	0x02, 0x09, 0x00, 0x00, 0x02, 0x02, 0x01, 0x00, 0x02, 0x05, 0x05, 0x00, 0x03, 0x07, 0x01, 0x01
        /*0010*/ 	.byte	0x02, 0x03, 0x00, 0x00, 0x02, 0x06, 0x01, 0x00, 0x04, 0x0b, 0x08, 0x00, 0x09, 0x00, 0x00, 0x00
        /*0020*/ 	.byte	0x00, 0x00, 0x00, 0x00


//--------------------- .nv.info._Z7dkernelPlS_S_iiiiiiii --------------------------
	.section	.nv.info._Z7dkernelPlS_S_iiiiiiii,"",@"SHT_CUDA_INFO"
	.sectionflags	@""
	.align	4


	//----- nvinfo : EIATTR_CUDA_API_VERSION
	.align		4
        /*0000*/ 	.byte	0x04, 0x37
        /*0002*/ 	.short	(.L_19 - .L_18)
.L_18:
        /*0004*/ 	.word	0x00000082


	//----- nvinfo : EIATTR_KPARAM_INFO
	.align		4
.L_19:
        /*0008*/ 	.byte	0x04, 0x17
        /*000a*/ 	.short	(.L_21 - .L_20)
.L_20:
        /*000c*/ 	.word	0x00000000
        /*0010*/ 	.short	0x000a
        /*0012*/ 	.short	0x0034
        /*0014*/ 	.byte	0x00, 0xf0, 0x11, 0x00


	//----- nvinfo : EIATTR_KPARAM_INFO
	.align		4
.L_21:
        /*0018*/ 	.byte	0x04, 0x17
        /*001a*/ 	.short	(.L_23 - .L_22)
.L_22:
        /*001c*/ 	.word	0x00000000
        /*0020*/ 	.short	0x0009
        /*0022*/ 	.short	0x0030
        /*0024*/ 	.byte	0x00, 0xf0, 0x11, 0x00


	//----- nvinfo : EIATTR_KPARAM_INFO
	.align		4
.L_23:
        /*0028*/ 	.byte	0x04, 0x17
        /*002a*/ 	.short	(.L_25 - .L_24)
.L_24:
        /*002c*/ 	.word	0x00000000
        /*0030*/ 	.short	0x0008
        /*0032*/ 	.short	0x002c
        /*0034*/ 	.byte	0x00, 0xf0, 0x11, 0x00


	//----- nvinfo : EIATTR_KPARAM_INFO
	.align		4
.L_25:
        /*0038*/ 	.byte	0x04, 0x17
        /*003a*/ 	.short	(.L_27 - .L_26)
.L_26:
        /*003c*/ 	.word	0x00000000
        /*0040*/ 	.short	0x0007
        /*0042*/ 	.short	0x0028
        /*0044*/ 	.byte	0x00, 0xf0, 0x11, 0x00


	//----- nvinfo : EIATTR_KPARAM_INFO
	.align		4
.L_27:
        /*0048*/ 	.byte	0x04, 0x17
        /*004a*/ 	.short	(.L_29 - .L_28)
.L_28:
        /*004c*/ 	.word	0x00000000
        /*0050*/ 	.short	0x0006
        /*0052*/ 	.short	0x0024
        /*0054*/ 	.byte	0x00, 0xf0, 0x11, 0x00


	//----- nvinfo : EIATTR_KPARAM_INFO
	.align		4
.L_29:
        /*0058*/ 	.byte	0x04, 0x17
        /*005a*/ 	.short	(.L_31 - .L_30)
.L_30:
        /*005c*/ 	.word	0x00000000
        /*0060*/ 	.short	0x0005
        /*0062*/ 	.short	0x0020
        /*0064*/ 	.byte	0x00, 0xf0, 0x11, 0x00


	//----- nvinfo : EIATTR_KPARAM_INFO
	.align		4
.L_31:
        /*0068*/ 	.byte	0x04, 0x17
        /*006a*/ 	.short	(.L_33 - .L_32)
.L_32:
        /*006c*/ 	.word	0x00000000
        /*0070*/ 	.short	0x0004
        /*0072*/ 	.short	0x001c
        /*0074*/ 	.byte	0x00, 0xf0, 0x11, 0x00


	//----- nvinfo : EIATTR_KPARAM_INFO
	.align		4
.L_33:
        /*0078*/ 	.byte	0x04, 0x17
        /*007a*/ 	.short	(.L_35 - .L_34)
.L_34:
        /*007c*/ 	.word	0x00000000
        /*0080*/ 	.short	0x0003
        /*0082*/ 	.short	0x0018
        /*0084*/ 	.byte	0x00, 0xf0, 0x11, 0x00


	//----- nvinfo : EIATTR_KPARAM_INFO
	.align		4
.L_35:
        /*0088*/ 	.byte	0x04, 0x17
        /*008a*/ 	.short	(.L_37 - .L_36)
.L_36:
        /*008c*/ 	.word	0x00000000
        /*0090*/ 	.short	0x0002
        /*0092*/ 	.short	0x0010
        /*0094*/ 	.byte	0x00, 0xf5, 0x21, 0x00


	//----- nvinfo : EIATTR_KPARAM_INFO
	.align		4
.L_37:
        /*0098*/ 	.byte	0x04, 0x17
        /*009a*/ 	.short	(.L_39 - .L_38)
.L_38:
        /*009c*/ 	.word	0x00000000
        /*00a0*/ 	.short	0x0001
        /*00a2*/ 	.short	0x0008
        /*00a4*/ 	.byte	0x00, 0xf5, 0x21, 0x00


	//----- nvinfo : EIATTR_KPARAM_INFO
	.align		4
.L_39:
        /*00a8*/ 	.byte	0x04, 0x17
        /*00aa*/ 	.short	(.L_41 - .L_40)
.L_40:
        /*00ac*/ 	.word	0x00000000
        /*00b0*/ 	.short	0x0000
        /*00b2*/ 	.short	0x0000
        /*00b4*/ 	.byte	0x00, 0xf5, 0x21, 0x00


	//----- nvinfo : EIATTR_SPARSE_MMA_MASK
	.align		4
.L_41:
        /*00b8*/ 	.byte	0x03, 0x50
        /*00ba*/ 	.short	0x0000


	//----- nvinfo : EIATTR_MAXREG_COUNT
	.align		4
        /*00bc*/ 	.byte	0x03, 0x1b
        /*00be*/ 	.short	0x00ff


	//----- nvinfo : EIATTR_NUM_BARRIERS
	.align		4
        /*00c0*/ 	.byte	0x02, 0x4c
        /*00c2*/ 	.byte	0x01
	.zero		1


	//----- nvinfo : EIATTR_MERCURY_ISA_VERSION
	.align		4
        /*00c4*/ 	.byte	0x03, 0x5f
        /*00c6*/ 	.short	0x0101


	//----- nvinfo : EIATTR_VRC_CTA_INIT_COUNT
	.align		4
        /*00c8*/ 	.byte	0x02, 0x4a
	.zero		1
	.zero		1


	//----- nvinfo : EIATTR_EXIT_INSTR_OFFSETS
	.align		4
        /*00cc*/ 	.byte	0x04, 0x1c
        /*00ce*/ 	.short	(.L_43 - .L_42)


	//   ....[0]....
.L_42:
        /*00d0*/ 	.word	0x000007c0


	//   ....[1]....
        /*00d4*/ 	.word	0x00001390


	//----- nvinfo : EIATTR_CRS_STACK_SIZE
	.align		4
.L_43:
        /*00d8*/ 	.byte	0x04, 0x1e
        /*00da*/ 	.short	(.L_45 - .L_44)
.L_44:
        /*00dc*/ 	.word	0x00000000


	//----- nvinfo : EIATTR_CBANK_PARAM_SIZE
	.align		4
.L_45:
        /*00e0*/ 	.byte	0x03, 0x19
        /*00e2*/ 	.short	0x0038


	//----- nvinfo : EIATTR_PARAM_CBANK
	.align		4
        /*00e4*/ 	.byte	0x04, 0x0a
        /*00e6*/ 	.short	(.L_47 - .L_46)
	.align		4
.L_46:
        /*00e8*/ 	.word	index@(.nv.constant0._Z7dkernelPlS_S_iiiiiiii)
        /*00ec*/ 	.short	0x0380
        /*00ee*/ 	.short	0x0038


	//----- nvinfo : EIATTR_SW_WAR
	.align		4
.L_47:
        /*00f0*/ 	.byte	0x04, 0x36
        /*00f2*/ 	.short	(.L_49 - .L_48)
.L_48:
        /*00f4*/ 	.word	0x00000008
.L_49:


//--------------------- .nv.info._Z11copy_kernelPlS_iiiiiii --------------------------
	.section	.nv.info._Z11copy_kernelPlS_iiiiiii,"",@"SHT_CUDA_INFO"
	.sectionflags	@""
	.align	4


	//----- nvinfo : EIATTR_CUDA_API_VERSION
	.align		4
        /*0000*/ 	.byte	0x04, 0x37
        /*0002*/ 	.short	(.L_51 - .L_50)
.L_50:
        /*0004*/ 	.word	0x00000082


	//----- nvinfo : EIATTR_KPARAM_INFO
	.align		4
.L_51:
        /*0008*/ 	.byte	0x04, 0x17
        /*000a*/ 	.short	(.L_53 - .L_52)
.L_52:
        /*000c*/ 	.word	0x00000000
        /*0010*/ 	.short	0x0008
        /*0012*/ 	.short	0x0028
        /*0014*/ 	.byte	0x00, 0xf0, 0x11, 0x00


	//----- nvinfo : EIATTR_KPARAM_INFO
	.align		4
.L_53:
        /*0018*/ 	.byte	0x04, 0x17
        /*001a*/ 	.short	(.L_55 - .L_54)
.L_54:
        /*001c*/ 	.word	0x00000000
        /*0020*/ 	.short	0x0007
        /*0022*/ 	.short	0x0024
        /*0024*/ 	.byte	0x00, 0xf0, 0x11, 0x00


	//----- nvinfo : EIATTR_KPARAM_INFO
	.align		4
.L_55:
        /*0028*/ 	.byte	0x04, 0x17
        /*002a*/ 	.short	(.L_57 - .L_56)
.L_56:
        /*002c*/ 	.word	0x00000000
        /*0030*/ 	.short	0x0006
        /*0032*/ 	.short	0x0020
        /*0034*/ 	.byte	0x00, 0xf0, 0x11, 0x00


	//----- nvinfo : EIATTR_KPARAM_INFO
	.align		4
.L_57:
        /*0038*/ 	.byte	0x04, 0x17
        /*003a*/ 	.short	(.L_59 - .L_58)
.L_58:
        /*003c*/ 	.word	0x00000000
        /*0040*/ 	.short	0x0005
        /*0042*/ 	.short	0x001c
        /*0044*/ 	.byte	0x00, 0xf0, 0x11, 0x00


	//----- nvinfo : EIATTR_KPARAM_INFO
	.align		4
.L_59:
        /*0048*/ 	.byte	0x04, 0x17
        /*004a*/ 	.short	(.L_61 - .L_60)
.L_60:
        /*004c*/ 	.word	0x00000000
        /*0050*/ 	.short	0x0004
        /*0052*/ 	.short	0x0018
        /*0054*/ 	.byte	0x00, 0xf0, 0x11, 0x00


	//----- nvinfo : EIATTR_KPARAM_INFO
	.align		4
.L_61:
        /*0058*/ 	.byte	0x04, 0x17
        /*005a*/ 	.short	(.L_63 - .L_62)
.L_62:
        /*005c*/ 	.word	0x00000000
        /*0060*/ 	.short	0x0003
        /*0062*/ 	.short	0x0014
        /*0064*/ 	.byte	0x00, 0xf0, 0x11, 0x00


	//----- nvinfo : EIATTR_KPARAM_INFO
	.align		4
.L_63:
        /*0068*/ 	.byte	0x04, 0x17
        /*006a*/ 	.short	(.L_65 - .L_64)
.L_64:
        /*006c*/ 	.word	0x00000000
        /*0070*/ 	.short	0x0002
        /*0072*/ 	.short	0x0010
        /*0074*/ 	.byte	0x00, 0xf0, 0x11, 0x00


	//----- nvinfo : EIATTR_KPARAM_INFO
	.align		4
.L_65:
        /*0078*/ 	.byte	0x04, 0x17
        /*007a*/ 	.short	(.L_67 - .L_66)
.L_66:
        /*007c*/ 	.word	0x00000000
        /*0080*/ 	.short	0x0001
        /*0082*/ 	.short	0x0008
        /*0084*/ 	.byte	0x00, 0xf5, 0x21, 0x00


	//----- nvinfo : EIATTR_KPARAM_INFO
	.align		4
.L_67:
        /*0088*/ 	.byte	0x04, 0x17
        /*008a*/ 	.short	(.L_69 - .L_68)
.L_68:
        /*008c*/ 	.word	0x00000000
        /*0090*/ 	.short	0x0000
        /*0092*/ 	.short	0x0000
        /*0094*/ 	.byte	0x00, 0xf5, 0x21, 0x00


	//----- nvinfo : EIATTR_SPARSE_MMA_MASK
	.align		4
.L_69:
        /*0098*/ 	.byte	0x03, 0x50
        /*009a*/ 	.short	0x0000


	//----- nvinfo : EIATTR_MAXREG_COUNT
	.align		4
        /*009c*/ 	.byte	0x03, 0x1b
        /*009e*/ 	.short	0x00ff


	//----- nvinfo : EIATTR_MERCURY_ISA_VERSION
	.align		4
        /*00a0*/ 	.byte	0x03, 0x5f
        /*00a2*/ 	.short	0x0101


	//----- nvinfo : EIATTR_VRC_CTA_INIT_COUNT
	.align		4
        /*00a4*/ 	.byte	0x02, 0x4a
	.zero		1
	.zero		1


	//----- nvinfo : EIATTR_EXIT_INSTR_OFFSETS
	.align		4
        /*00a8*/ 	.byte	0x04, 0x1c
        /*00aa*/ 	.short	(.L_71 - .L_70)


	//   ....[0]....
.L_70:
        /*00ac*/ 	.word	0x00000090


	//   ....[1]....
        /*00b0*/ 	.word	0x000001c0


	//----- nvinfo : EIATTR_CBANK_PARAM_SIZE
	.align		4
.L_71:
        /*00b4*/ 	.byte	0x03, 0x19
        /*00b6*/ 	.short	0x002c


	//----- nvinfo : EIATTR_PARAM_CBANK
	.align		4
        /*00b8*/ 	.byte	0x04, 0x0a
        /*00ba*/ 	.short	(.L_73 - .L_72)
	.align		4
.L_72:
        /*00bc*/ 	.word	index@(.nv.constant0._Z11copy_kernelPlS_iiiiiii)
        /*00c0*/ 	.short	0x0380
        /*00c2*/ 	.short	0x002c


	//----- nvinfo : EIATTR_SW_WAR
	.align		4
.L_73:
        /*00c4*/ 	.byte	0x04, 0x36
        /*00c6*/ 	.short	(.L_75 - .L_74)
.L_74:
        /*00c8*/ 	.word	0x00000008
.L_75:


//--------------------- .nv.info._Z11init_kernelPliii --------------------------
	.section	.nv.info._Z11init_kernelPliii,"",@"SHT_CUDA_INFO"
	.sectionflags	@""
	.align	4


	//----- nvinfo : EIATTR_CUDA_API_VERSION
	.align		4
        /*0000*/ 	.byte	0x04, 0x37
        /*0002*/ 	.short	(.L_77 - .L_76)
.L_76:
        /*0004*/ 	.word	0x00000082


	//----- nvinfo : EIATTR_KPARAM_INFO
	.align		4
.L_77:
        /*0008*/ 	.byte	0x04, 0x17
        /*000a*/ 	.short	(.L_79 - .L_78)
.L_78:
        /*000c*/ 	.word	0x00000000
        /*0010*/ 	.short	0x0003
        /*0012*/ 	.short	0x0010
        /*0014*/ 	.byte	0x00, 0xf0, 0x11, 0x00


	//----- nvinfo : EIATTR_KPARAM_INFO
	.align		4
.L_79:
        /*0018*/ 	.byte	0x04, 0x17
        /*001a*/ 	.short	(.L_81 - .L_80)
.L_80:
        /*001c*/ 	.word	0x00000000
        /*0020*/ 	.short	0x0002
        /*0022*/ 	.short	0x000c
        /*0024*/ 	.byte	0x00, 0xf0, 0x11, 0x00


	//----- nvinfo : EIATTR_KPARAM_INFO
	.align		4
.L_81:
        /*0028*/ 	.byte	0x04, 0x17
        /*002a*/ 	.short	(.L_83 - .L_82)
.L_82:
        /*002c*/ 	.word	0x00000000
        /*0030*/ 	.short	0x0001
        /*0032*/ 	.short	0x0008
        /*0034*/ 	.byte	0x00, 0xf0, 0x11, 0x00


	//----- nvinfo : EIATTR_KPARAM_INFO
	.align		4
.L_83:
        /*0038*/ 	.byte	0x04, 0x17
        /*003a*/ 	.short	(.L_85 - .L_84)
.L_84:
        /*003c*/ 	.word	0x00000000
        /*0040*/ 	.short	0x0000
        /*0042*/ 	.short	0x0000
        /*0044*/ 	.byte	0x00, 0xf5, 0x21, 0x00


	//----- nvinfo : EIATTR_SPARSE_MMA_MASK
	.align		4
.L_85:
        /*0048*/ 	.byte	0x03, 0x50
        /*004a*/ 	.short	0x0000


	//----- nvinfo : EIATTR_MAXREG_COUNT
	.align		4
        /*004c*/ 	.byte	0x03, 0x1b
        /*004e*/ 	.short	0x00ff


	//----- nvinfo : EIATTR_MERCURY_ISA_VERSION
	.align		4
        /*0050*/ 	.byte	0x03, 0x5f
        /*0052*/ 	.short	0x0101


	//----- nvinfo : EIATTR_VRC_CTA_INIT_COUNT
	.align		4
        /*0054*/ 	.byte	0x02, 0x4a
	.zero		1
	.zero		1


	//----- nvinfo : EIATTR_EXIT_INSTR_OFFSETS
	.align		4
        /*0058*/ 	.byte	0x04, 0x1c
        /*005a*/ 	.short	(.L_87 - .L_86)


	//   ....[0]....
.L_86:
        /*005c*/ 	.word	0x00000090


	//   ....[1]....
        /*0060*/ 	.word	0x00000120


	//----- nvinfo : EIATTR_CBANK_PARAM_SIZE
	.align		4
.L_87:
        /*0064*/ 	.byte	0x03, 0x19
        /*0066*/ 	.short	0x0014


	//----- nvinfo : EIATTR_PARAM_CBANK
	.align		4
        /*0068*/ 	.byte	0x04, 0x0a
        /*006a*/ 	.short	(.L_89 - .L_88)
	.align		4
.L_88:
        /*006c*/ 	.word	index@(.nv.constant0._Z11init_kernelPliii)
        /*0070*/ 	.short	0x0380
        /*0072*/ 	.short	0x0014


	//----- nvinfo : EIATTR_SW_WAR
	.align		4
.L_89:
        /*0074*/ 	.byte	0x04, 0x36
        /*0076*/ 	.short	(.L_91 - .L_90)
.L_90:
        /*0078*/ 	.word	0x00000008
.L_91:


//--------------------- .nv.callgraph             --------------------------
	.section	.nv.callgraph,"",@"SHT_CUDA_CALLGRAPH"
	.align	4
	.sectionentsize	8
	.align		4
        /*0000*/ 	.word	0x00000000
	.align		4
        /*0004*/ 	.word	0xffffffff
	.align		4
        /*0008*/ 	.word	0x00000000
	.align		4
        /*000c*/ 	.word	0xfffffffe
	.align		4
        /*0010*/ 	.word	0x00000000
	.align		4
        /*0014*/ 	.word	0xfffffffd
	.align		4
        /*0018*/ 	.word	0x00000000
	.align		4
        /*001c*/ 	.word	0xfffffffc


//--------------------- .text._Z7dkernelPlS_S_iiiiiiii --------------------------
	.section	.text._Z7dkernelPlS_S_iiiiiiii,"ax",@progbits
	.align	128
        .global         _Z7dkernelPlS_S_iiiiiiii
        .type           _Z7dkernelPlS_S_iiiiiiii,@function
        .size           _Z7dkernelPlS_S_iiiiiiii,(.L_x_18 - _Z7dkernelPlS_S_iiiiiiii)
        .other          _Z7dkernelPlS_S_iiiiiiii,@"STO_CUDA_ENTRY STV_DEFAULT"
_Z7dkernelPlS_S_iiiiiiii:
.text._Z7dkernelPlS_S_iiiiiiii:
[----:B------:R-:W-:Y:S01]  /*0000*/  LDC R1, c[0x0][0x37c] ;  /* 0x0000df00ff017b82 */ /* 0x000fe20000000800 */
[----:B------:R-:W0:Y:S07]  /*0010*/  S2R R0, SR_TID.X ;  /* 0x0000000000007919 */ /* 0x000e2e0000002100 */
[----:B------:R-:W1:Y:S01]  /*0020*/  S2UR UR16, SR_CTAID.Y ;  /* 0x00000000001079c3 */ /* 0x000e620000002600 */
[----:B------:R-:W2:Y:S01]  /*0030*/  LDCU.64 UR14, c[0x0][0x358] ;  /* 0x00006b00ff0e77ac */ /* 0x000ea20008000a00 */
[----:B------:R-:W-:Y:S01]  /*0040*/  BSSY.RECONVERGENT B0, `(.L_x_0) ;  /* 0x0000071000007945 */ /* 0x000fe20003800200 */
[----:B------:R-:W3:Y:S01]  /*0050*/  S2R R2, SR_CTAID.X ;  /* 0x0000000000027919 */ /* 0x000ee20000002500 */
[----:B0-----:R-:W-:-:S13]  /*0060*/  ISETP.NE.AND P0, PT, R0, RZ, PT ;  /* 0x000000ff0000720c */ /* 0x001fda0003f05270 */
[----:B-123--:R-:W-:Y:S05]  /*0070*/  @P0 BRA `(.L_x_1) ;  /* 0x0000000400b40947 */ /* 0x00efea0003800000 */
[----:B------:R-:W0:Y:S02]  /*0080*/  LDCU.128 UR4, c[0x0][0x3a0] ;  /* 0x00007400ff0477ac */ /* 0x000e240008000c00 */
[----:B0-----:R-:W-:-:S04]  /*0090*/  UIMAD UR4, UR5, UR4, URZ ;  /* 0x00000004050472a4 */ /* 0x001fc8000f8e02ff */
[----:B------:R-:W-:-:S04]  /*00a0*/  UIMAD UR4, UR4, UR6, URZ ;  /* 0x00000006040472a4 */ /* 0x000fc8000f8e02ff */
[----:B------:R-:W-:-:S04]  /*00b0*/  UIMAD UR4, UR4, UR7, URZ ;  /* 0x00000007040472a4 */ /* 0x000fc8000f8e02ff */
[----:B------:R-:W-:-:S09]  /*00c0*/  UISETP.GE.AND UP0, UPT, UR4, 0x1, UPT ;  /* 0x000000010400788c */ /* 0x000fd2000bf06270 */
[----:B------:R-:W-:Y:S05]  /*00d0*/  BRA.U !UP0, `(.L_x_1) ;  /* 0x00000005089c7547 */ /* 0x000fea000b800000 */
[----:B------:R-:W-:Y:S01]  /*00e0*/  UISETP.GE.U32.AND UP0, UPT, UR4, 0x10, UPT ;  /* 0x000000100400788c */ /* 0x000fe2000bf06070 */
[----:B------:R-:W-:Y:S01]  /*00f0*/  HFMA2 R25, -RZ, RZ, 0, 0 ;  /* 0x00000000ff197431 */ /* 0x000fe200000001ff */
[----:B------:R-:W-:-:S04]  /*0100*/  ULOP3.LUT UR7, UR4, 0xf, URZ, 0xc0, !UPT ;  /* 0x0000000f04077892 */ /* 0x000fc8000f8ec0ff */
[----:B------:R-:W-:-:S03]  /*0110*/  UISETP.NE.AND UP1, UPT, UR7, URZ, UPT ;  /* 0x000000ff0700728c */ /* 0x000fc6000bf25270 */
[----:B------:R-:W-:Y:S08]  /*0120*/  BRA.U !UP0, `(.L_x_2) ;  /* 0x0000000108907547 */ /* 0x000ff0000b800000 */
[----:B------:R-:W0:Y:S01]  /*0130*/  S2UR UR6, SR_CgaCtaId ;  /* 0x00000000000679c3 */ /* 0x000e220000008800 */
[----:B------:R-:W-:Y:S01]  /*0140*/  ULOP3.LUT UR8, UR4, 0x7ffffff0, URZ, 0xc0, !UPT ;  /* 0x7ffffff004087892 */ /* 0x000fe2000f8ec0ff */
[----:B------:R-:W-:Y:S01]  /*0150*/  MOV R24, RZ ;  /* 0x000000ff00187202 */ /* 0x000fe20000000f00 */
[----:B------:R-:W-:-:S04]  /*0160*/  UMOV UR5, 0x400 ;  /* 0x0000040000057882 */ /* 0x000fc80000000000 */
[----:B------:R-:W-:Y:S01]  /*0170*/  MOV R25, UR8 ;  /* 0x0000000800197c02 */ /* 0x000fe20008000f00 */
[----:B0-----:R-:W-:-:S12]  /*0180*/  ULEA UR5, UR6, UR5, 0x18 ;  /* 0x0000000506057291 */ /* 0x001fd8000f8ec0ff */
.L_x_3:
[----:B0-----:R-:W0:Y:S02]  /*0190*/  LDC.64 R22, c[0x0][0x388] ;  /* 0x0000e200ff167b82 */ /* 0x001e240000000a00 */
[----:B0-----:R-:W-:-:S05]  /*01a0*/  IMAD.WIDE.U32 R22, R24, 0x8, R22 ;  /* 0x0000000818167825 */ /* 0x001fca00078e0016 */
[----:B------:R-:W2:Y:S04]  /*01b0*/  LDG.E.64 R4, desc[UR14][R22.64] ;  /* 0x0000000e16047981 */ /* 0x000ea8000c1e1b00 */
[----:B------:R-:W2:Y:S04]  /*01c0*/  LDG.E.64 R6, desc[UR14][R22.64+0x8] ;  /* 0x0000080e16067981 */ /* 0x000ea8000c1e1b00 */
[----:B------:R-:W3:Y:S04]  /*01d0*/  LDG.E.64 R8, desc[UR14][R22.64+0x10] ;  /* 0x0000100e16087981 */ /* 0x000ee8000c1e1b00 */
[----:B------:R-:W3:Y:S04]  /*01e0*/  LDG.E.64 R10, desc[UR14][R22.64+0x18] ;  /* 0x0000180e160a7981 */ /* 0x000ee8000c1e1b00 */
[----:B------:R-:W4:Y:S04]  /*01f0*/  LDG.E.64 R12, desc[UR14][R22.64+0x20] ;  /* 0x0000200e160c7981 */ /* 0x000f28000c1e1b00 */
[----:B------:R-:W4:Y:S01]  /*0200*/  LDG.E.64 R14, desc[UR14][R22.64+0x28] ;  /* 0x0000280e160e7981 */ /* 0x000f22000c1e1b00 */
[----:B------:R-:W-:-:S03]  /*0210*/  LEA R3, R24, UR5, 0x3 ;  /* 0x0000000518037c11 */ /* 0x000fc6000f8e18ff */
[----:B------:R-:W5:Y:S04]  /*0220*/  LDG.E.64 R16, desc[UR14][R22.64+0x60] ;  /* 0x0000600e16107981 */ /* 0x000f68000c1e1b00 */
[----:B------:R-:W5:Y:S04]  /*0230*/  LDG.E.64 R18, desc[UR14][R22.64+0x68] ;  /* 0x0000680e16127981 */ /* 0x000f68000c1e1b00 */
[----:B------:R-:W5:Y:S04]  /*0240*/  LDG.E.64 R20, desc[UR14][R22.64+0x70] ;  /* 0x0000700e16147981 */ /* 0x000f68000c1e1b00 */
[----:B--2---:R0:W-:Y:S04]  /*0250*/  STS.128 [R3], R4 ;  /* 0x0000000403007388 */ /* 0x0041e80000000c00 */
[----:B---3--:R1:W-:Y:S04]  /*0260*/  STS.128 [R3+0x10], R8 ;  /* 0x0000100803007388 */ /* 0x0083e80000000c00 */
[----:B----4-:R2:W-:Y:S04]  /*0270*/  STS.128 [R3+0x20], R12 ;  /* 0x0000200c03007388 */ /* 0x0105e80000000c00 */
[----:B0-----:R-:W3:Y:S04]  /*0280*/  LDG.E.64 R4, desc[UR14][R22.64+0x30] ;  /* 0x0000300e16047981 */ /* 0x001ee8000c1e1b00 */
[----:B------:R-:W3:Y:S04]  /*0290*/  LDG.E.64 R6, desc[UR14][R22.64+0x38] ;  /* 0x0000380e16067981 */ /* 0x000ee8000c1e1b00 */
[----:B-1----:R-:W4:Y:S04]  /*02a0*/  LDG.E.64 R8, desc[UR14][R22.64+0x40] ;  /* 0x0000400e16087981 */ /* 0x002f28000c1e1b00 */
[----:B------:R-:W4:Y:S04]  /*02b0*/  LDG.E.64 R10, desc[UR14][R22.64+0x48] ;  /* 0x0000480e160a7981 */ /* 0x000f28000c1e1b00 */
[----:B--2---:R-:W2:Y:S04]  /*02c0*/  LDG.E.64 R12, desc[UR14][R22.64+0x50] ;  /* 0x0000500e160c7981 */ /* 0x004ea8000c1e1b00 */
[----:B------:R-:W2:Y:S04]  /*02d0*/  LDG.E.64 R14, desc[UR14][R22.64+0x58] ;  /* 0x0000580e160e7981 */ /* 0x000ea8000c1e1b00 */
[----:B------:R-:W2:Y:S01]  /*02e0*/  LDG.E.64 R22, desc[UR14][R22.64+0x78] ;  /* 0x0000780e16167981 */ /* 0x000ea2000c1e1b00 */
[----:B------:R-:W-:-:S03]  /*02f0*/  IADD3 R24, PT, PT, R24, 0x10, RZ ;  /* 0x0000001018187810 */ /* 0x000fc60007ffe0ff */
[----:B-----5:R0:W-:Y:S01]  /*0300*/  STS.128 [R3+0x60], R16 ;  /* 0x0000601003007388 */ /* 0x0201e20000000c00 */
[----:B------:R-:W-:-:S03]  /*0310*/  ISETP.NE.AND P0, PT, R24, R25, PT ;  /* 0x000000191800720c */ /* 0x000fc60003f05270 */
[----:B---3--:R0:W-:Y:S04]  /*0320*/  STS.128 [R3+0x30], R4 ;  /* 0x0000300403007388 */ /* 0x0081e80000000c00 */
[----:B----4-:R0:W-:Y:S04]  /*0330*/  STS.128 [R3+0x40], R8 ;  /* 0x0000400803007388 */ /* 0x0101e80000000c00 */
[----:B--2---:R0:W-:Y:S04]  /*0340*/  STS.128 [R3+0x50], R12 ;  /* 0x0000500c03007388 */ /* 0x0041e80000000c00 */
[----:B------:R0:W-:Y:S01]  /*0350*/  STS.128 [R3+0x70], R20 ;  /* 0x0000701403007388 */ /* 0x0001e20000000c00 */
[----:B------:R-:W-:Y:S05]  /*0360*/  @P0 BRA `(.L_x_3) ;  /* 0xfffffffc00880947 */ /* 0x000fea000383ffff */
.L_x_2:
[----:B------:R-:W-:Y:S05]  /*0370*/  BRA.U !UP1, `(.L_x_1) ;  /* 0x0000000109f47547 */ /* 0x000fea000b800000 */
[----:B------:R-:W-:Y:S02]  /*0380*/  UISETP.GE.U32.AND UP0, UPT, UR7, 0x8, UPT ;  /* 0x000000080700788c */ /* 0x000fe4000bf06070 */
[----:B------:R-:W-:-:S04]  /*0390*/  ULOP3.LUT UR6, UR4, 0x7, URZ, 0xc0, !UPT ;  /* 0x0000000704067892 */ /* 0x000fc8000f8ec0ff */
[----:B------:R-:W-:-:S03]  /*03a0*/  UISETP.NE.AND UP1, UPT, UR6, URZ, UPT ;  /* 0x000000ff0600728c */ /* 0x000fc6000bf25270 */
[----:B------:R-:W-:Y:S08]  /*03b0*/  BRA.U !UP0, `(.L_x_4) ;  /* 0x00000001085c7547 */ /* 0x000ff0000b800000 */
[----:B0-----:R-:W0:Y:S02]  /*03c0*/  LDC.64 R20, c[0x0][0x388] ;  /* 0x0000e200ff147b82 */ /* 0x001e240000000a00 */
[----:B0-----:R-:W-:-:S05]  /*03d0*/  IMAD.WIDE.U32 R20, R25, 0x8, R20 ;  /* 0x0000000819147825 */ /* 0x001fca00078e0014 */
[----:B------:R-:W2:Y:S04]  /*03e0*/  LDG.E.64 R4, desc[UR14][R20.64] ;  /* 0x0000000e14047981 */ /* 0x000ea8000c1e1b00 */
[----:B------:R-:W3:Y:S04]  /*03f0*/  LDG.E.64 R16, desc[UR14][R20.64+0x8] ;  /* 0x0000080e14107981 */ /* 0x000ee8000c1e1b00 */
[----:B------:R-:W4:Y:S04]  /*0400*/  LDG.E.64 R14, desc[UR14][R20.64+0x10] ;  /* 0x0000100e140e7981 */ /* 0x000f28000c1e1b00 */
[----:B------:R-:W5:Y:S04]  /*0410*/  LDG.E.64 R12, desc[UR14][R20.64+0x18] ;  /* 0x0000180e140c7981 */ /* 0x000f68000c1e1b00 */
[----:B------:R-:W5:Y:S04]  /*0420*/  LDG.E.64 R10, desc[UR14][R20.64+0x20] ;  /* 0x0000200e140a7981 */ /* 0x000f68000c1e1b00 */
[----:B------:R-:W5:Y:S04]  /*0430*/  LDG.E.64 R8, desc[UR14][R20.64+0x28] ;  /* 0x0000280e14087981 */ /* 0x000f68000c1e1b00 */
[----:B------:R-:W5:Y:S04]  /*0440*/  LDG.E.64 R6, desc[UR14][R20.64+0x30] ;  /* 0x0000300e14067981 */ /* 0x000f68000c1e1b00 */
[----:B------:R-:W5:Y:S01]  /*0450*/  LDG.E.64 R18, desc[UR14][R20.64+0x38] ;  /* 0x0000380e14127981 */ /* 0x000f62000c1e1b00 */
[----:B------:R-:W-:Y:S01]  /*0460*/  MOV R3, 0x400 ;  /* 0x0000040000037802 */ /* 0x000fe20000000f00 */
[----:B------:R-:W0:Y:S03]  /*0470*/  S2R R22, SR_CgaCtaId ;  /* 0x0000000000167919 */ /* 0x000e260000008800 */
[----:B0-----:R-:W-:-:S04]  /*0480*/  LEA R22, R22, R3, 0x18 ;  /* 0x0000000316167211 */ /* 0x001fc800078ec0ff */
[C---:B------:R-:W-:Y:S02]  /*0490*/  LEA R3, R25.reuse, R22, 0x3 ;  /* 0x0000001619037211 */ /* 0x040fe400078e18ff */
[----:B------:R-:W-:-:S03]  /*04a0*/  IADD3 R25, PT, PT, R25, 0x8, RZ ;  /* 0x0000000819197810 */ /* 0x000fc60007ffe0ff */
[----:B--2---:R1:W-:Y:S04]  /*04b0*/  STS.64 [R3], R4 ;  /* 0x0000000403007388 */ /* 0x0043e80000000a00 */
[----:B---3--:R1:W-:Y:S04]  /*04c0*/  STS.64 [R3+0x8], R16 ;  /* 0x0000081003007388 */ /* 0x0083e80000000a00 */
[----:B----4-:R1:W-:Y:S04]  /*04d0*/  STS.64 [R3+0x10], R14 ;  /* 0x0000100e03007388 */ /* 0x0103e80000000a00 */
[----:B-----5:R1:W-:Y:S04]  /*04e0*/  STS.64 [R3+0x18], R12 ;  /* 0x0000180c03007388 */ /* 0x0203e80000000a00 */
[----:B------:R1:W-:Y:S04]  /*04f0*/  STS.64 [R3+0x20], R10 ;  /* 0x0000200a03007388 */ /* 0x0003e80000000a00 */
[----:B------:R1:W-:Y:S04]  /*0500*/  STS.64 [R3+0x28], R8 ;  /* 0x0000280803007388 */ /* 0x0003e80000000a00 */
[----:B------:R1:W-:Y:S04]  /*0510*/  STS.64 [R3+0x30], R6 ;  /* 0x0000300603007388 */ /* 0x0003e80000000a00 */
[----:B------:R1:W-:Y:S02]  /*0520*/  STS.64 [R3+0x38], R18 ;  /* 0x0000381203007388 */ /* 0x0003e40000000a00 */
.L_x_4:
[----:B------:R-:W-:Y:S05]  /*0530*/  BRA.U !UP1, `(.L_x_1) ;  /* 0x0000000109847547 */ /* 0x000fea000b800000 */
[----:B------:R-:W-:Y:S02]  /*0540*/  UISETP.GE.U32.AND UP0, UPT, UR6, 0x4, UPT ;  /* 0x000000040600788c */ /* 0x000fe4000bf06070 */
[----:B------:R-:W-:-:S04]  /*0550*/  ULOP3.LUT UR5, UR4, 0x3, URZ, 0xc0, !UPT ;  /* 0x0000000304057892 */ /* 0x000fc8000f8ec0ff */
[----:B------:R-:W-:-:S03]  /*0560*/  UISETP.NE.AND UP1, UPT, UR5, URZ, UPT ;  /* 0x000000ff0500728c */ /* 0x000fc6000bf25270 */
[----:B------:R-:W-:Y:S08]  /*0570*/  BRA.U !UP0, `(.L_x_5) ;  /* 0x00000001083c7547 */ /* 0x000ff0000b800000 */
[----:B01----:R-:W0:Y:S02]  /*0580*/  LDC.64 R4, c[0x0][0x388] ;  /* 0x0000e200ff047b82 */ /* 0x003e240000000a00 */
[----:B0-----:R-:W-:-:S05]  /*0590*/  IMAD.WIDE.U32 R4, R25, 0x8, R4 ;  /* 0x0000000819047825 */ /* 0x001fca00078e0004 */
[----:B------:R-:W2:Y:S04]  /*05a0*/  LDG.E.64 R6, desc[UR14][R4.64] ;  /* 0x0000000e04067981 */ /* 0x000ea8000c1e1b00 */
[----:B------:R-:W3:Y:S04]  /*05b0*/  LDG.E.64 R8, desc[UR14][R4.64+0x8] ;  /* 0x0000080e04087981 */ /* 0x000ee8000c1e1b00 */
[----:B------:R-:W4:Y:S04]  /*05c0*/  LDG.E.64 R10, desc[UR14][R4.64+0x10] ;  /* 0x0000100e040a7981 */ /* 0x000f28000c1e1b00 */
        /* <DEDUP_REMOVED lines=9> */
[----:B-----5:R2:W-:Y:S02]  /*0660*/  STS.64 [R3+0x18], R12 ;  /* 0x0000180c03007388 */ /* 0x0205e40000000a00 */
.L_x_5:
[----:B------:R-:W-:Y:S05]  /*0670*/  BRA.U !UP1, `(.L_x_1) ;  /* 0x0000000109347547 */ /* 0x000fea000b800000 */
[----:B01----:R-:W0:Y:S01]  /*0680*/  S2R R4, SR_CgaCtaId ;  /* 0x0000000000047919 */ /* 0x003e220000008800 */
[----:B--2---:R-:W1:Y:S01]  /*0690*/  LDC.64 R6, c[0x0][0x388] ;  /* 0x0000e200ff067b82 */ /* 0x004e620000000a00 */
[----:B------:R-:W-:Y:S01]  /*06a0*/  MOV R3, 0x400 ;  /* 0x0000040000037802 */ /* 0x000fe20000000f00 */
[----:B------:R-:W-:-:S03]  /*06b0*/  UMOV UR4, URZ ;  /* 0x000000ff00047c82 */ /* 0x000fc60008000000 */
[----:B0-----:R-:W-:-:S07]  /*06c0*/  LEA R8, R4, R3, 0x18 ;  /* 0x0000000304087211 */ /* 0x001fce00078ec0ff */
.L_x_6:
[----:B-1-3--:R-:W-:-:S06]  /*06d0*/  IMAD.WIDE.U32 R4, R25, 0x8, R6 ;  /* 0x0000000819047825 */ /* 0x00afcc00078e0006 */
[----:B------:R-:W2:Y:S01]  /*06e0*/  LDG.E.64 R4, desc[UR14][R4.64] ;  /* 0x0000000e04047981 */ /* 0x000ea2000c1e1b00 */
[C---:B------:R-:W-:Y:S01]  /*06f0*/  LEA R3, R25.reuse, R8, 0x3 ;  /* 0x0000000819037211 */ /* 0x040fe200078e18ff */
[----:B------:R-:W-:Y:S01]  /*0700*/  UIADD3 UR4, UPT, UPT, UR4, 0x1, URZ ;  /* 0x0000000104047890 */ /* 0x000fe2000fffe0ff */
[----:B------:R-:W-:-:S03]  /*0710*/  IADD3 R25, PT, PT, R25, 0x1, RZ ;  /* 0x0000000119197810 */ /* 0x000fc60007ffe0ff */
[----:B------:R-:W-:Y:S01]  /*0720*/  UISETP.NE.AND UP0, UPT, UR4, UR5, UPT ;  /* 0x000000050400728c */ /* 0x000fe2000bf05270 */
[----:B--2---:R3:W-:Y:S08]  /*0730*/  STS.64 [R3], R4 ;  /* 0x0000000403007388 */ /* 0x0047f00000000a00 */
[----:B------:R-:W-:Y:S05]  /*0740*/  BRA.U UP0, `(.L_x_6) ;  /* 0xfffffffd00e07547 */ /* 0x000fea000b83ffff */
.L_x_1:
[----:B------:R-:W-:Y:S05]  /*0750*/  BSYNC.RECONVERGENT B0 ;  /* 0x0000000000007941 */ /* 0x000fea0003800200 */
.L_x_0:
[----:B01-3--:R-:W0:Y:S01]  /*0760*/  LDC.64 R4, c[0x0][0x398] ;  /* 0x0000e600ff047b82 */ /* 0x00be220000000a00 */
[----:B------:R-:W1:Y:S07]  /*0770*/  LDCU UR4, c[0x0][0x3ac] ;  /* 0x00007580ff0477ac */ /* 0x000e6e0008000800 */
[----:B------:R-:W-:Y:S01]  /*0780*/  BAR.SYNC.DEFER_BLOCKING 0x0 ;  /* 0x0000000000007b1d */ /* 0x000fe20000010000 */
[----:B0-----:R-:W-:-:S04]  /*0790*/  ISETP.GE.AND P0, PT, R0, R5, PT ;  /* 0x000000050000720c */ /* 0x001fc80003f06270 */
[----:B------:R-:W-:-:S04]  /*07a0*/  ISETP.LE.OR P0, PT, R4, UR16, P0 ;  /* 0x0000001004007c0c */ /* 0x000fc80008703670 */
[----:B-1----:R-:W-:-:S13]  /*07b0*/  ISETP.GE.OR P0, PT, R2, UR4, P0 ;  /* 0x0000000402007c0c */ /* 0x002fda0008706670 */
[----:B------:R-:W-:Y:S05]  /*07c0*/  @P0 EXIT ;  /* 0x000000000000094d */ /* 0x000fea0003800000 */
[----:B------:R-:W0:Y:S01]  /*07d0*/  LDCU UR6, c[0x0][0x3a8] ;  /* 0x00007500ff0677ac */ /* 0x000e220008000800 */
[----:B------:R-:W-:Y:S01]  /*07e0*/  CS2R R16, SRZ ;  /* 0x0000000000107805 */ /* 0x000fe2000001ff00 */
[----:B------:R-:W0:Y:S02]  /*07f0*/  LDCU.64 UR8, c[0x0][0x3a0] ;  /* 0x00007400ff0877ac */ /* 0x000e240008000a00 */
[----:B0-----:R-:W-:-:S04]  /*0800*/  UISETP.LT.AND UP0, UPT, UR9, UR6, UPT ;  /* 0x000000060900728c */ /* 0x001fc8000bf01270 */
[----:B------:R-:W-:-:S04]  /*0810*/  USEL UR4, UR9, UR6, UP0 ;  /* 0x0000000609047287 */ /* 0x000fc80008000000 */
[----:B------:R-:W-:-:S04]  /*0820*/  UISETP.GE.AND UP0, UPT, UR4, 0x1, UPT ;  /* 0x000000010400788c */ /* 0x000fc8000bf06270 */
[----:B------:R-:W-:-:S09]  /*0830*/  UISETP.LT.OR UP0, UPT, UR8, 0x1, !UP0 ;  /* 0x000000010800788c */ /* 0x000fd2000c701670 */
[----:B------:R-:W-:Y:S05]  /*0840*/  BRA.U UP0, `(.L_x_7) ;  /* 0x0000000900b47547 */ /* 0x000fea000b800000 */
[----:B------:R-:W0:Y:S01]  /*0850*/  LDCU.64 UR4, c[0x0][0x380] ;  /* 0x00007000ff0477ac */ /* 0x000e220008000a00 */
[----:B------:R-:W-:Y:S01]  /*0860*/  CS2R R16, SRZ ;  /* 0x0000000000107805 */ /* 0x000fe2000001ff00 */
[----:B------:R-:W-:Y:S02]  /*0870*/  ULOP3.LUT UR10, UR6, 0x7, URZ, 0xc0, !UPT ;  /* 0x00000007060a7892 */ /* 0x000fe4000f8ec0ff */
[----:B------:R-:W-:Y:S02]  /*0880*/  ULOP3.LUT UR11, UR6, 0x3, URZ, 0xc0, !UPT ;  /* 0x00000003060b7892 */ /* 0x000fe4000f8ec0ff */
[----:B------:R-:W-:Y:S02]  /*0890*/  ULOP3.LUT UR12, UR6, 0x7ffffff8, URZ, 0xc0, !UPT ;  /* 0x7ffffff8060c7892 */ /* 0x000fe4000f8ec0ff */
[----:B------:R-:W-:Y:S02]  /*08a0*/  USHF.L.U32 UR6, UR6, 0x3, URZ ;  /* 0x0000000306067899 */ /* 0x000fe400080006ff */
[----:B0-----:R-:W-:-:S03]  /*08b0*/  UIADD3 UR7, UP0, UPT, UR4, 0x20, URZ ;  /* 0x0000002004077890 */ /* 0x001fc6000ff1e0ff */
[----:B------:R-:W-:Y:S01]  /*08c0*/  UMOV UR4, URZ ;  /* 0x000000ff00047c82 */ /* 0x000fe20008000000 */
[----:B------:R-:W-:-:S12]  /*08d0*/  UIADD3.X UR8, UPT, UPT, URZ, UR5, URZ, UP0, !UPT ;  /* 0x00000005ff087290 */ /* 0x000fd800087fe4ff */
.L_x_14:
[----:B------:R-:W2:Y:S01]  /*08e0*/  LDC R5, c[0x0][0x3a0] ;  /* 0x0000e800ff057b82 */ /* 0x000ea20000000800 */
[----:B------:R-:W0:Y:S02]  /*08f0*/  LDCU UR5, c[0x0][0x3b0] ;  /* 0x00007600ff0577ac */ /* 0x000e240008000800 */
[----:B0-----:R-:W-:-:S03]  /*0900*/  UIMAD UR9, UR4, UR5, UR16 ;  /* 0x00000005040972a4 */ /* 0x001fc6000f8e0210 */
[----:B------:R-:W-:Y:S01]  /*0910*/  UMOV UR5, URZ ;  /* 0x000000ff00057c82 */ /* 0x000fe20008000000 */
[----:B--2---:R-:W-:Y:S01]  /*0920*/  IMAD R3, R2, R5, UR4 ;  /* 0x0000000402037e24 */ /* 0x004fe2000f8e0205 */
[----:B------:R-:W-:-:S06]  /*0930*/  UIADD3 UR4, UPT, UPT, UR4, 0x1, URZ ;  /* 0x0000000104047890 */ /* 0x000fcc000fffe0ff */
[----:B------:R-:W-:-:S13]  /*0940*/  ISETP.NE.AND P0, PT, R5, UR4, PT ;  /* 0x0000000405007c0c */ /* 0x000fda000bf05270 */
.L_x_13:
[----:B------:R-:W0:Y:S01]  /*0950*/  LDC R0, c[0x0][0x3a4] ;  /* 0x0000e900ff007b82 */ /* 0x000e220000000800 */
[----:B------:R-:W1:Y:S01]  /*0960*/  S2R R6, SR_TID.X ;  /* 0x0000000000067919 */ /* 0x000e620000002100 */
[----:B------:R-:W2:Y:S01]  /*0970*/  LDCU UR17, c[0x0][0x3a8] ;  /* 0x00007500ff1177ac */ /* 0x000ea20008000800 */
[----:B------:R-:W-:-:S05]  /*0980*/  UIADD3 UR13, UPT, UPT, UR9, UR5, URZ ;  /* 0x00000005090d7290 */ /* 0x000fca000fffe0ff */
[----:B------:R-:W1:Y:S01]  /*0990*/  LDC R5, c[0x0][0x3b4] ;  /* 0x0000ed00ff057b82 */ /* 0x000e620000000800 */
[----:B--2---:R-:W-:Y:S01]  /*09a0*/  UISETP.GE.U32.AND UP0, UPT, UR17, 0x8, UPT ;  /* 0x000000081100788c */ /* 0x004fe2000bf06070 */
[----:B0-----:R-:W-:Y:S01]  /*09b0*/  IMAD R4, R3, R0, UR5 ;  /* 0x0000000503047e24 */ /* 0x001fe2000f8e0200 */
[----:B------:R-:W-:-:S06]  /*09c0*/  UIADD3 UR5, UPT, UPT, UR5, 0x1, URZ ;  /* 0x0000000105057890 */ /* 0x000fcc000fffe0ff */
[----:B------:R-:W-:Y:S01]  /*09d0*/  ISETP.NE.AND P1, PT, R0, UR5, PT ;  /* 0x0000000500007c0c */ /* 0x000fe2000bf25270 */
[----:B------:R-:W-:Y:S02]  /*09e0*/  HFMA2 R0, -RZ, RZ, 0, 0 ;  /* 0x00000000ff007431 */ /* 0x000fe400000001ff */
[----:B-1----:R-:W-:Y:S01]  /*09f0*/  IMAD R5, R5, UR13, R6 ;  /* 0x0000000d05057c24 */ /* 0x002fe2000f8e0206 */
[----:B------:R-:W-:Y:S09]  /*0a00*/  BRA.U !UP0, `(.L_x_8) ;  /* 0x0000000508007547 */ /* 0x000ff2000b800000 */
[----:B------:R-:W0:Y:S01]  /*0a10*/  S2R R7, SR_CgaCtaId ;  /* 0x0000000000077919 */ /* 0x000e220000008800 */
[----:B------:R-:W-:Y:S01]  /*0a20*/  MOV R0, 0x400 ;  /* 0x0000040000007802 */ /* 0x000fe20000000f00 */
[----:B------:R-:W-:Y:S01]  /*0a30*/  UIADD3 UR13, UPT, UPT, -UR12, URZ, URZ ;  /* 0x000000ff0c0d7290 */ /* 0x000fe2000fffe1ff */
[----:B------:R-:W-:Y:S02]  /*0a40*/  MOV R24, R5 ;  /* 0x0000000500187202 */ /* 0x000fe40000000f00 */
[----:B0-----:R-:W-:-:S05]  /*0a50*/  LEA R7, R7, R0, 0x18 ;  /* 0x0000000007077211 */ /* 0x001fca00078ec0ff */
[----:B------:R-:W-:-:S05]  /*0a60*/  IMAD R0, R4, UR6, R7 ;  /* 0x0000000604007c24 */ /* 0x000fca000f8e0207 */
[----:B------:R-:W-:-:S07]  /*0a70*/  IADD3 R0, PT, PT, R0, 0x20, RZ ;  /* 0x0000002000007810 */ /* 0x000fce0007ffe0ff */
.L_x_9:
[----:B------:R-:W-:Y:S01]  /*0a80*/  MOV R12, UR7 ;  /* 0x00000007000c7c02 */ /* 0x000fe20008000f00 */
[----:B------:R-:W0:Y:S01]  /*0a90*/  LDS.64 R10, [R0+-0x20] ;  /* 0xffffe000000a7984 */ /* 0x000e220000000a00 */
[----:B------:R-:W-:-:S03]  /*0aa0*/  MOV R13, UR8 ;  /* 0x00000008000d7c02 */ /* 0x000fc60008000f00 */
[----:B------:R-:W-:-:S05]  /*0ab0*/  IMAD.WIDE R12, R24, 0x8, R12 ;  /* 0x00000008180c7825 */ /* 0x000fca00078e020c */
[----:B------:R-:W0:Y:S04]  /*0ac0*/  LDG.E.64 R14, desc[UR14][R12.64+-0x20] ;  /* 0xffffe00e0c0e7981 */ /* 0x000e28000c1e1b00 */
[----:B------:R-:W2:Y:S04]  /*0ad0*/  LDG.E.64 R18, desc[UR14][R12.64+-0x18] ;  /* 0xffffe80e0c127981 */ /* 0x000ea8000c1e1b00 */
[----:B------:R-:W3:Y:S04]  /*0ae0*/  LDG.E.64 R20, desc[UR14][R12.64+-0x10] ;  /* 0xfffff00e0c147981 */ /* 0x000ee8000c1e1b00 */
[----:B------:R-:W4:Y:S04]  /*0af0*/  LDG.E.64 R22, desc[UR14][R12.64+-0x8] ;  /* 0xfffff80e0c167981 */ /* 0x000f28000c1e1b00 */
[----:B------:R-:W5:Y:S04]  /*0b00*/  LDG.E.64 R6, desc[UR14][R12.64] ;  /* 0x0000000e0c067981 */ /* 0x000f68000c1e1b00 */
[----:B------:R-:W5:Y:S01]  /*0b10*/  LDG.E.64 R8, desc[UR14][R12.64+0x8] ;  /* 0x0000080e0c087981 */ /* 0x000f62000c1e1b00 */
[----:B0-----:R-:W-:-:S02]  /*0b20*/  IMAD R11, R11, R14, RZ ;  /* 0x0000000e0b0b7224 */ /* 0x001fc400078e02ff */
[----:B------:R-:W-:-:S04]  /*0b30*/  IMAD.WIDE.U32 R16, R14, R10, R16 ;  /* 0x0000000a0e107225 */ /* 0x000fc800078e0010 */
[----:B------:R-:W-:Y:S02]  /*0b40*/  IMAD R25, R15, R10, R11 ;  /* 0x0000000a0f197224 */ /* 0x000fe400078e020b */
[----:B------:R-:W5:Y:S04]  /*0b50*/  LDG.E.64 R10, desc[UR14][R12.64+0x10] ;  /* 0x0000100e0c0a7981 */ /* 0x000f68000c1e1b00 */
[----:B------:R-:W2:Y:S04]  /*0b60*/  LDS.64 R14, [R0+-0x18] ;  /* 0xffffe800000e7984 */ /* 0x000ea80000000a00 */
[----:B------:R-:W5:Y:S01]  /*0b70*/  LDG.E.64 R12, desc[UR14][R12.64+0x18] ;  /* 0x0000180e0c0c7981 */ /* 0x000f62000c1e1b00 */
[----:B------:R-:W-:Y:S01]  /*0b80*/  IADD3 R17, PT, PT, R17, R25, RZ ;  /* 0x0000001911117210 */ /* 0x000fe20007ffe0ff */
[----:B------:R-:W-:Y:S01]  /*0b90*/  UIADD3 UR13, UPT, UPT, UR13, 0x8, URZ ;  /* 0x000000080d0d7890 */ /* 0x000fe2000fffe0ff */
[----:B------:R-:W-:-:S03]  /*0ba0*/  IADD3 R24, PT, PT, R24, 0x8, RZ ;  /* 0x0000000818187810 */ /* 0x000fc60007ffe0ff */
[----:B------:R-:W-:Y:S01]  /*0bb0*/  UISETP.NE.AND UP0, UPT, UR13, URZ, UPT ;  /* 0x000000ff0d00728c */ /* 0x000fe2000bf05270 */
[----:B--2---:R-:W-:-:S04]  /*0bc0*/  IMAD R25, R15, R18, RZ ;  /* 0x000000120f197224 */ /* 0x004fc800078e02ff */
[-C--:B------:R-:W-:Y:S02]  /*0bd0*/  IMAD R25, R19, R14.reuse, R25 ;  /* 0x0000000e13197224 */ /* 0x080fe400078e0219 */
[----:B------:R-:W-:Y:S02]  /*0be0*/  IMAD.WIDE.U32 R14, R18, R14, R16 ;  /* 0x0000000e120e7225 */ /* 0x000fe400078e0010 */
[----:B------:R-:W3:Y:S03]  /*0bf0*/  LDS.64 R16, [R0+-0x10] ;  /* 0xfffff00000107984 */ /* 0x000ee60000000a00 */
[----:B------:R-:W-:Y:S01]  /*0c00*/  IADD3 R15, PT, PT, R15, R25, RZ ;  /* 0x000000190f0f7210 */ /* 0x000fe20007ffe0ff */
[----:B------:R-:W4:Y:S01]  /*0c10*/  LDS.64 R18, [R0+-0x8] ;  /* 0xfffff80000127984 */ /* 0x000f220000000a00 */
[----:B---3--:R-:W-:-:S04]  /*0c20*/  IMAD R17, R17, R20, RZ ;  /* 0x0000001411117224 */ /* 0x008fc800078e02ff */
[-C--:B------:R-:W-:Y:S02]  /*0c30*/  IMAD R17, R21, R16.reuse, R17 ;  /* 0x0000001015117224 */ /* 0x080fe400078e0211 */
[----:B------:R-:W-:Y:S02]  /*0c40*/  IMAD.WIDE.U32 R20, R20, R16, R14 ;  /* 0x0000001014147225 */ /* 0x000fe400078e000e */
[----:B------:R-:W5:Y:S02]  /*0c50*/  LDS.64 R14, [R0] ;  /* 0x00000000000e7984 */ /* 0x000f640000000a00 */
[----:B----4-:R-:W-:Y:S01]  /*0c60*/  IMAD R25, R19, R22, RZ ;  /* 0x0000001613197224 */ /* 0x010fe200078e02ff */
[----:B------:R-:W-:Y:S02]  /*0c70*/  IADD3 R21, PT, PT, R21, R17, RZ ;  /* 0x0000001115157210 */ /* 0x000fe40007ffe0ff */
[----:B------:R-:W0:Y:S01]  /*0c80*/  LDS.64 R16, [R0+0x8] ;  /* 0x0000080000107984 */ /* 0x000e220000000a00 */
[----:B------:R-:W-:-:S02]  /*0c90*/  IMAD R25, R23, R18, R25 ;  /* 0x0000001217197224 */ /* 0x000fc400078e0219 */
[----:B------:R-:W-:Y:S02]  /*0ca0*/  IMAD.WIDE.U32 R18, R22, R18, R20 ;  /* 0x0000001216127225 */ /* 0x000fe400078e0014 */
[----:B------:R-:W1:Y:S03]  /*0cb0*/  LDS.64 R20, [R0+0x10] ;  /* 0x0000100000147984 */ /* 0x000e660000000a00 */
[----:B------:R-:W-:Y:S01]  /*0cc0*/  IADD3 R19, PT, PT, R19, R25, RZ ;  /* 0x0000001913137210 */ /* 0x000fe20007ffe0ff */
[----:B------:R2:W3:Y:S02]  /*0cd0*/  LDS.64 R22, [R0+0x18] ;  /* 0x0000180000167984 */ /* 0x0004e40000000a00 */
[----:B--2---:R-:W-:Y:S01]  /*0ce0*/  IADD3 R0, PT, PT, R0, 0x40, RZ ;  /* 0x0000004000007810 */ /* 0x004fe20007ffe0ff */
[----:B-----5:R-:W-:-:S04]  /*0cf0*/  IMAD R15, R15, R6, RZ ;  /* 0x000000060f0f7224 */ /* 0x020fc800078e02ff */
[-C--:B------:R-:W-:Y:S02]  /*0d00*/  IMAD R15, R7, R14.reuse, R15 ;  /* 0x0000000e070f7224 */ /* 0x080fe400078e020f */
[----:B------:R-:W-:-:S05]  /*0d10*/  IMAD.WIDE.U32 R6, R6, R14, R18 ;  /* 0x0000000e06067225 */ /* 0x000fca00078e0012 */
[----:B------:R-:W-:Y:S01]  /*0d20*/  IADD3 R7, PT, PT, R7, R15, RZ ;  /* 0x0000000f07077210 */ /* 0x000fe20007ffe0ff */
[----:B0-----:R-:W-:-:S04]  /*0d30*/  IMAD R15, R17, R8, RZ ;  /* 0x00000008110f7224 */ /* 0x001fc800078e02ff */
[-C--:B------:R-:W-:Y:S02]  /*0d40*/  IMAD R15, R9, R16.reuse, R15 ;  /* 0x00000010090f7224 */ /* 0x080fe400078e020f */
[----:B------:R-:W-:-:S05]  /*0d50*/  IMAD.WIDE.U32 R6, R8, R16, R6 ;  /* 0x0000001008067225 */ /* 0x000fca00078e0006 */
[----:B------:R-:W-:Y:S01]  /*0d60*/  IADD3 R7, PT, PT, R7, R15, RZ ;  /* 0x0000000f07077210 */ /* 0x000fe20007ffe0ff */
[----:B-1----:R-:W-:-:S04]  /*0d70*/  IMAD R9, R21, R10, RZ ;  /* 0x0000000a15097224 */ /* 0x002fc800078e02ff */
[-C--:B------:R-:W-:Y:S02]  /*0d80*/  IMAD R9, R11, R20.reuse, R9 ;  /* 0x000000140b097224 */ /* 0x080fe400078e0209 */
[----:B------:R-:W-:-:S04]  /*0d90*/  IMAD.WIDE.U32 R10, R10, R20, R6 ;  /* 0x000000140a0a7225 */ /* 0x000fc800078e0006 */
[----:B---3--:R-:W-:Y:S01]  /*0da0*/  IMAD R7, R23, R12, RZ ;  /* 0x0000000c17077224 */ /* 0x008fe200078e02ff */
[----:B------:R-:W-:-:S03]  /*0db0*/  IADD3 R11, PT, PT, R11, R9, RZ ;  /* 0x000000090b0b7210 */ /* 0x000fc60007ffe0ff */
[-C--:B------:R-:W-:Y:S02]  /*0dc0*/  IMAD R7, R13, R22.reuse, R7 ;  /* 0x000000160d077224 */ /* 0x080fe400078e0207 */
[----:B------:R-:W-:-:S05]  /*0dd0*/  IMAD.WIDE.U32 R16, R12, R22, R10 ;  /* 0x000000160c107225 */ /* 0x000fca00078e000a */
[----:B------:R-:W-:Y:S01]  /*0de0*/  IADD3 R17, PT, PT, R17, R7, RZ ;  /* 0x0000000711117210 */ /* 0x000fe20007ffe0ff */
[----:B------:R-:W-:Y:S06]  /*0df0*/  BRA.U UP0, `(.L_x_9) ;  /* 0xfffffffd00207547 */ /* 0x000fec000b83ffff */
[----:B------:R-:W-:-:S07]  /*0e00*/  MOV R0, UR12 ;  /* 0x0000000c00007c02 */ /* 0x000fce0008000f00 */
.L_x_8:
[----:B------:R-:W-:-:S09]  /*0e10*/  UISETP.NE.AND UP0, UPT, UR10, URZ, UPT ;  /* 0x000000ff0a00728c */ /* 0x000fd2000bf05270 */
[----:B------:R-:W-:Y:S05]  /*0e20*/  BRA.U !UP0, `(.L_x_10) ;  /* 0x0000000508347547 */ /* 0x000fea000b800000 */
[----:B------:R-:W-:Y:S02]  /*0e30*/  UIADD3 UR13, UPT, UPT, UR10, -0x1, URZ ;  /* 0xffffffff0a0d7890 */ /* 0x000fe4000fffe0ff */
[----:B------:R-:W-:Y:S02]  /*0e40*/  UISETP.NE.AND UP1, UPT, UR11, URZ, UPT ;  /* 0x000000ff0b00728c */ /* 0x000fe4000bf25270 */
[----:B------:R-:W-:-:S09]  /*0e50*/  UISETP.GE.U32.AND UP0, UPT, UR13, 0x3, UPT ;  /* 0x000000030d00788c */ /* 0x000fd2000bf06070 */
[----:B------:R-:W-:Y:S05]  /*0e60*/  BRA.U !UP0, `(.L_x_11) ;  /* 0x0000000108847547 */ /* 0x000fea000b800000 */
[----:B------:R-:W0:Y:S01]  /*0e70*/  LDC.64 R24, c[0x0][0x380] ;  /* 0x0000e000ff187b82 */ /* 0x000e220000000a00 */
[----:B------:R-:W-:-:S05]  /*0e80*/  IADD3 R7, PT, PT, R5, R0, RZ ;  /* 0x0000000005077210 */ /* 0x000fca0007ffe0ff */
[----:B0-----:R-:W-:-:S05]  /*0e90*/  IMAD.WIDE R24, R7, 0x8, R24 ;  /* 0x0000000807187825 */ /* 0x001fca00078e0218 */
[----:B------:R-:W2:Y:S04]  /*0ea0*/  LDG.E.64 R6, desc[UR14][R24.64] ;  /* 0x0000000e18067981 */ /* 0x000ea8000c1e1b00 */
[----:B------:R-:W3:Y:S04]  /*0eb0*/  LDG.E.64 R8, desc[UR14][R24.64+0x8] ;  /* 0x0000080e18087981 */ /* 0x000ee8000c1e1b00 */
[----:B------:R-:W4:Y:S04]  /*0ec0*/  LDG.E.64 R10, desc[UR14][R24.64+0x10] ;  /* 0x0000100e180a7981 */ /* 0x000f28000c1e1b00 */
[----:B------:R-:W5:Y:S01]  /*0ed0*/  LDG.E.64 R12, desc[UR14][R24.64+0x18] ;  /* 0x0000180e180c7981 */ /* 0x000f62000c1e1b00 */
[----:B------:R-:W-:Y:S01]  /*0ee0*/  MOV R15, 0x400 ;  /* 0x00000400000f7802 */ /* 0x000fe20000000f00 */
[----:B------:R-:W-:Y:S01]  /*0ef0*/  IMAD R14, R4, UR17, R0 ;  /* 0x00000011040e7c24 */ /* 0x000fe2000f8e0200 */
[----:B------:R-:W-:Y:S01]  /*0f00*/  IADD3 R0, PT, PT, R0, 0x4, RZ ;  /* 0x0000000400007810 */ /* 0x000fe20007ffe0ff */
[----:B------:R-:W0:Y:S02]  /*0f10*/  S2R R18, SR_CgaCtaId ;  /* 0x0000000000127919 */ /* 0x000e240000008800 */
[----:B0-----:R-:W-:-:S04]  /*0f20*/  LEA R15, R18, R15, 0x18 ;  /* 0x0000000f120f7211 */ /* 0x001fc800078ec0ff */
[----:B------:R-:W-:-:S05]  /*0f30*/  LEA R26, R14, R15, 0x3 ;  /* 0x0000000f0e1a7211 */ /* 0x000fca00078e18ff */
[----:B------:R-:W2:Y:S04]  /*0f40*/  LDS.64 R14, [R26] ;  /* 0x000000001a0e7984 */ /* 0x000ea80000000a00 */
[----:B------:R-:W3:Y:S04]  /*0f50*/  LDS.64 R18, [R26+0x8] ;  /* 0x000008001a127984 */ /* 0x000ee80000000a00 */
[----:B------:R-:W4:Y:S04]  /*0f60*/  LDS.64 R20, [R26+0x10] ;  /* 0x000010001a147984 */ /* 0x000f280000000a00 */
[----:B------:R-:W5:Y:S01]  /*0f70*/  LDS.64 R22, [R26+0x18] ;  /* 0x000018001a167984 */ /* 0x000f620000000a00 */
[----:B--2---:R-:W-:-:S02]  /*0f80*/  IMAD R15, R15, R6, RZ ;  /* 0x000000060f0f7224 */ /* 0x004fc400078e02ff */
[----:B------:R-:W-:-:S04]  /*0f90*/  IMAD.WIDE.U32 R16, R6, R14, R16 ;  /* 0x0000000e06107225 */ /* 0x000fc800078e0010 */
[----:B------:R-:W-:Y:S02]  /*0fa0*/  IMAD R15, R7, R14, R15 ;  /* 0x0000000e070f7224 */ /* 0x000fe400078e020f */
[----:B---3--:R-:W-:-:S03]  /*0fb0*/  IMAD R7, R19, R8, RZ ;  /* 0x0000000813077224 */ /* 0x008fc600078e02ff */
[----:B------:R-:W-:Y:S01]  /*0fc0*/  IADD3 R17, PT, PT, R17, R15, RZ ;  /* 0x0000000f11117210 */ /* 0x000fe20007ffe0ff */
[-C--:B------:R-:W-:Y:S02]  /*0fd0*/  IMAD R7, R9, R18.reuse, R7 ;  /* 0x0000001209077224 */ /* 0x080fe400078e0207 */
[----:B------:R-:W-:-:S05]  /*0fe0*/  IMAD.WIDE.U32 R8, R8, R18, R16 ;  /* 0x0000001208087225 */ /* 0x000fca00078e0010 */
[----:B------:R-:W-:Y:S01]  /*0ff0*/  IADD3 R9, PT, PT, R9, R7, RZ ;  /* 0x0000000709097210 */ /* 0x000fe20007ffe0ff */
[----:B----4-:R-:W-:-:S04]  /*1000*/  IMAD R7, R21, R10, RZ ;  /* 0x0000000a15077224 */ /* 0x010fc800078e02ff */
[-C--:B------:R-:W-:Y:S02]  /*1010*/  IMAD R7, R11, R20.reuse, R7 ;  /* 0x000000140b077224 */ /* 0x080fe400078e0207 */
[----:B------:R-:W-:-:S04]  /*1020*/  IMAD.WIDE.U32 R10, R10, R20, R8 ;  /* 0x000000140a0a7225 */ /* 0x000fc800078e0008 */
[----:B-----5:R-:W-:Y:S01]  /*1030*/  IMAD R9, R23, R12, RZ ;  /* 0x0000000c17097224 */ /* 0x020fe200078e02ff */
[----:B------:R-:W-:-:S03]  /*1040*/  IADD3 R11, PT, PT, R11, R7, RZ ;  /* 0x000000070b0b7210 */ /* 0x000fc60007ffe0ff */
[-C--:B------:R-:W-:Y:S02]  /*1050*/  IMAD R9, R13, R22.reuse, R9 ;  /* 0x000000160d097224 */ /* 0x080fe400078e0209 */
[----:B------:R-:W-:-:S05]  /*1060*/  IMAD.WIDE.U32 R16, R12, R22, R10 ;  /* 0x000000160c107225 */ /* 0x000fca00078e000a */
[----:B------:R-:W-:-:S07]  /*1070*/  IADD3 R17, PT, PT, R17, R9, RZ ;  /* 0x0000000911117210 */ /* 0x000fce0007ffe0ff */
.L_x_11:
[----:B------:R-:W-:Y:S05]  /*1080*/  BRA.U !UP1, `(.L_x_10) ;  /* 0x00000001099c7547 */ /* 0x000fea000b800000 */
[----:B------:R-:W-:Y:S02]  /*1090*/  UISETP.NE.AND UP0, UPT, UR11, 0x1, UPT ;  /* 0x000000010b00788c */ /* 0x000fe4000bf05270 */
[----:B------:R-:W-:-:S07]  /*10a0*/  ULOP3.LUT UP1, URZ, UR17, 0x1, URZ, 0xc0, !UPT ;  /* 0x0000000111ff7892 */ /* 0x000fce000f82c0ff */
[----:B------:R-:W-:Y:S05]  /*10b0*/  BRA.U !UP0, `(.L_x_12) ;  /* 0x0000000108547547 */ /* 0x000fea000b800000 */
[----:B------:R-:W0:Y:S01]  /*10c0*/  LDC.64 R6, c[0x0][0x380] ;  /* 0x0000e000ff067b82 */ /* 0x000e220000000a00 */
[----:B------:R-:W-:-:S05]  /*10d0*/  IADD3 R15, PT, PT, R5, R0, RZ ;  /* 0x00000000050f7210 */ /* 0x000fca0007ffe0ff */
[----:B0-----:R-:W-:-:S05]  /*10e0*/  IMAD.WIDE R14, R15, 0x8, R6 ;  /* 0x000000080f0e7825 */ /* 0x001fca00078e0206 */
[----:B------:R-:W2:Y:S04]  /*10f0*/  LDG.E.64 R8, desc[UR14][R14.64] ;  /* 0x0000000e0e087981 */ /* 0x000ea8000c1e1b00 */
[----:B------:R-:W3:Y:S01]  /*1100*/  LDG.E.64 R6, desc[UR14][R14.64+0x8] ;  /* 0x0000080e0e067981 */ /* 0x000ee2000c1e1b00 */
[----:B------:R-:W-:Y:S01]  /*1110*/  MOV R11, 0x400 ;  /* 0x00000400000b7802 */ /* 0x000fe20000000f00 */
[----:B------:R-:W-:Y:S01]  /*1120*/  IMAD R10, R4, UR17, R0 ;  /* 0x00000011040a7c24 */ /* 0x000fe2000f8e0200 */
[----:B------:R-:W-:Y:S01]  /*1130*/  IADD3 R0, PT, PT, R0, 0x2, RZ ;  /* 0x0000000200007810 */ /* 0x000fe20007ffe0ff */
[----:B------:R-:W0:Y:S02]  /*1140*/  S2R R12, SR_CgaCtaId ;  /* 0x00000000000c7919 */ /* 0x000e240000008800 */
[----:B0-----:R-:W-:-:S04]  /*1150*/  LEA R11, R12, R11, 0x18 ;  /* 0x0000000b0c0b7211 */ /* 0x001fc800078ec0ff */
[----:B------:R-:W-:-:S05]  /*1160*/  LEA R18, R10, R11, 0x3 ;  /* 0x0000000b0a127211 */ /* 0x000fca00078e18ff */
[----:B------:R-:W2:Y:S04]  /*1170*/  LDS.64 R12, [R18] ;  /* 0x00000000120c7984 */ /* 0x000ea80000000a00 */
[----:B------:R-:W3:Y:S01]  /*1180*/  LDS.64 R10, [R18+0x8] ;  /* 0x00000800120a7984 */ /* 0x000ee20000000a00 */
[----:B--2---:R-:W-:Y:S02]  /*1190*/  IMAD R13, R13, R8, RZ ;  /* 0x000000080d0d7224 */ /* 0x004fe400078e02ff */
[----:B------:R-:W-:-:S04]  /*11a0*/  IMAD.WIDE.U32 R16, R8, R12, R16 ;  /* 0x0000000c08107225 */ /* 0x000fc800078e0010 */
[----:B------:R-:W-:Y:S02]  /*11b0*/  IMAD R13, R9, R12, R13 ;  /* 0x0000000c090d7224 */ /* 0x000fe400078e020d */
[----:B---3--:R-:W-:-:S03]  /*11c0*/  IMAD R9, R11, R6, RZ ;  /* 0x000000060b097224 */ /* 0x008fc600078e02ff */
[----:B------:R-:W-:Y:S01]  /*11d0*/  IADD3 R17, PT, PT, R17, R13, RZ ;  /* 0x0000000d11117210 */ /* 0x000fe20007ffe0ff */
[-C--:B------:R-:W-:Y:S02]  /*11e0*/  IMAD R9, R7, R10.reuse, R9 ;  /* 0x0000000a07097224 */ /* 0x080fe400078e0209 */
[----:B------:R-:W-:-:S05]  /*11f0*/  IMAD.WIDE.U32 R16, R6, R10, R16 ;  /* 0x0000000a06107225 */ /* 0x000fca00078e0010 */
[----:B------:R-:W-:-:S07]  /*1200*/  IADD3 R17, PT, PT, R17, R9, RZ ;  /* 0x0000000911117210 */ /* 0x000fce0007ffe0ff */
.L_x_12:
[----:B------:R-:W-:Y:S05]  /*1210*/  BRA.U !UP1, `(.L_x_10) ;  /* 0x0000000109387547 */ /* 0x000fea000b800000 */
[----:B------:R-:W0:Y:S01]  /*1220*/  LDC.64 R6, c[0x0][0x380] ;  /* 0x0000e000ff067b82 */ /* 0x000e220000000a00 */
[----:B------:R-:W-:-:S05]  /*1230*/  IADD3 R5, PT, PT, R5, R0, RZ ;  /* 0x0000000005057210 */ /* 0x000fca0007ffe0ff */
[----:B0-----:R-:W-:-:S06]  /*1240*/  IMAD.WIDE R6, R5, 0x8, R6 ;  /* 0x0000000805067825 */ /* 0x001fcc00078e0206 */
[----:B------:R-:W2:Y:S01]  /*1250*/  LDG.E.64 R6, desc[UR14][R6.64] ;  /* 0x0000000e06067981 */ /* 0x000ea2000c1e1b00 */
[----:B------:R-:W-:Y:S01]  /*1260*/  MOV R5, 0x400 ;  /* 0x0000040000057802 */ /* 0x000fe20000000f00 */
[----:B------:R-:W-:Y:S01]  /*1270*/  IMAD R0, R4, UR17, R0 ;  /* 0x0000001104007c24 */ /* 0x000fe2000f8e0200 */
[----:B------:R-:W0:Y:S02]  /*1280*/  S2R R8, SR_CgaCtaId ;  /* 0x0000000000087919 */ /* 0x000e240000008800 */
[----:B0-----:R-:W-:-:S04]  /*1290*/  LEA R5, R8, R5, 0x18 ;  /* 0x0000000508057211 */ /* 0x001fc800078ec0ff */
[----:B------:R-:W-:-:S05]  /*12a0*/  LEA R0, R0, R5, 0x3 ;  /* 0x0000000500007211 */ /* 0x000fca00078e18ff */
[----:B------:R-:W2:Y:S02]  /*12b0*/  LDS.64 R4, [R0] ;  /* 0x0000000000047984 */ /* 0x000ea40000000a00 */
[----:B--2---:R-:W-:Y:S02]  /*12c0*/  IMAD R5, R5, R6, RZ ;  /* 0x0000000605057224 */ /* 0x004fe400078e02ff */
[----:B------:R-:W-:-:S04]  /*12d0*/  IMAD.WIDE.U32 R16, R6, R4, R16 ;  /* 0x0000000406107225 */ /* 0x000fc800078e0010 */
[----:B------:R-:W-:-:S05]  /*12e0*/  IMAD R5, R7, R4, R5 ;  /* 0x0000000407057224 */ /* 0x000fca00078e0205 */
[----:B------:R-:W-:-:S07]  /*12f0*/  IADD3 R17, PT, PT, R17, R5, RZ ;  /* 0x0000000511117210 */ /* 0x000fce0007ffe0ff */
.L_x_10:
[----:B------:R-:W-:Y:S05]  /*1300*/  @P1 BRA `(.L_x_13) ;  /* 0xfffffff400901947 */ /* 0x000fea000383ffff */
[----:B------:R-:W-:Y:S05]  /*1310*/  @P0 BRA `(.L_x_14) ;  /* 0xfffffff400700947 */ /* 0x000fea000383ffff */
.L_x_7:
[----:B--2---:R-:W0:Y:S01]  /*1320*/  S2R R3, SR_TID.X ;  /* 0x0000000000037919 */ /* 0x004e220000002100 */
[----:B------:R-:W1:Y:S08]  /*1330*/  LDC.64 R6, c[0x0][0x398] ;  /* 0x0000e600ff067b82 */ /* 0x000e700000000a00 */
[----:B------:R-:W2:Y:S01]  /*1340*/  LDC.64 R4, c[0x0][0x390] ;  /* 0x0000e400ff047b82 */ /* 0x000ea20000000a00 */
[----:B-1----:R-:W-:-:S04]  /*1350*/  IMAD R2, R2, R6, UR16 ;  /* 0x0000001002027e24 */ /* 0x002fc8000f8e0206 */
[----:B0-----:R-:W-:-:S04]  /*1360*/  IMAD R3, R2, R7, R3 ;  /* 0x0000000702037224 */ /* 0x001fc800078e0203 */
[----:B--2---:R-:W-:-:S05]  /*1370*/  IMAD.WIDE R2, R3, 0x8, R4 ;  /* 0x0000000803027825 */ /* 0x004fca00078e0204 */
[----:B------:R-:W-:Y:S01]  /*1380*/  STG.E.64 desc[UR14][R2.64], R16 ;  /* 0x0000001002007986 */ /* 0x000fe2000c101b0e */
[----:B------:R-:W-:Y:S05]  /*1390*/  EXIT ;  /* 0x000000000000794d */ /* 0x000fea0003800000 */
.L_x_15:
[----:B------:R-:W-:-:S00]  /*13a0*/  BRA `(.L_x_15) ;  /* 0xfffffffc00fc7947 */ /* 0x000fc0000383ffff */
[----:B------:R-:W-:-:S00]  /*13b0*/  NOP ;  /* 0x0000000000007918 */ /* 0x000fc00000000000 */
        /* <DEDUP_REMOVED lines=12> */
.L_x_18:


//--------------------- .text._Z11copy_kernelPlS_iiiiiii --------------------------
	.section	.text._Z11copy_kernelPlS_iiiiiii,"ax",@progbits
	.align	128
        .global         _Z11copy_kernelPlS_iiiiiii
        .type           _Z11copy_kernelPlS_iiiiiii,@function
        .size           _Z11copy_kernelPlS_iiiiiii,(.L_x_19 - _Z11copy_kernelPlS_iiiiiii)
        .other          _Z11copy_kernelPlS_iiiiiii,@"STO_CUDA_ENTRY STV_DEFAULT"
_Z11copy_kernelPlS_iiiiiii:
.text._Z11copy_kernelPlS_iiiiiii:
[----:B------:R-:W-:Y:S01]  /*0000*/  LDC R1, c[0x0][0x37c] ;  /* 0x0000df00ff017b82 */ /* 0x000fe20000000800 */
[----:B------:R-:W0:Y:S07]  /*0010*/  S2R R0, SR_TID.X ;  /* 0x0000000000007919 */ /* 0x000e2e0000002100 */
[----:B------:R-:W0:Y:S08]  /*0020*/  LDC.64 R2, c[0x0][0x390] ;  /* 0x0000e400ff027b82 */ /* 0x000e300000000a00 */
[----:B------:R-:W1:Y:S08]  /*0030*/  S2UR UR5, SR_CTAID.Y ;  /* 0x00000000000579c3 */ /* 0x000e700000002600 */
[----:B------:R-:W2:Y:S08]  /*0040*/  S2UR UR8, SR_CTAID.X ;  /* 0x00000000000879c3 */ /* 0x000eb00000002500 */
[----:B------:R-:W2:Y:S01]  /*0050*/  LDC R4, c[0x0][0x398] ;  /* 0x0000e600ff047b82 */ /* 0x000ea20000000800 */
[----:B0-----:R-:W-:-:S04]  /*0060*/  ISETP.GE.AND P0, PT, R0, R3, PT ;  /* 0x000000030000720c */ /* 0x001fc80003f06270 */
[----:B-1----:R-:W-:-:S04]  /*0070*/  ISETP.LE.OR P0, PT, R2, UR5, P0 ;  /* 0x0000000502007c0c */ /* 0x002fc80008703670 */
[----:B--2---:R-:W-:-:S13]  /*0080*/  ISETP.LE.OR P0, PT, R4, UR8, P0 ;  /* 0x0000000804007c0c */ /* 0x004fda0008703670 */
[----:B------:R-:W-:Y:S05]  /*0090*/  @P0 EXIT ;  /* 0x000000000000094d */ /* 0x000fea0003800000 */
[----:B------:R-:W0:Y:S01]  /*00a0*/  LDC R5, c[0x0][0x360] ;  /* 0x0000d800ff057b82 */ /* 0x000e220000000800 */
[----:B------:R-:W1:Y:S01]  /*00b0*/  LDCU UR4, c[0x0][0x374] ;  /* 0x00006e80ff0477ac */ /* 0x000e620008000800 */
[----:B------:R-:W2:Y:S06]  /*00c0*/  LDCU.64 UR6, c[0x0][0x358] ;  /* 0x00006b00ff0677ac */ /* 0x000eac0008000a00 */
[----:B------:R-:W3:Y:S01]  /*00d0*/  LDC.64 R2, c[0x0][0x388] ;  /* 0x0000e200ff027b82 */ /* 0x000ee20000000a00 */
[----:B------:R-:W4:Y:S07]  /*00e0*/  LDCU.64 UR10, c[0x0][0x3a0] ;  /* 0x00007400ff0a77ac */ /* 0x000f2e0008000a00 */
[----:B------:R-:W5:Y:S01]  /*00f0*/  LDC R7, c[0x0][0x3a8] ;  /* 0x0000ea00ff077b82 */ /* 0x000f620000000800 */
[----:B-1----:R-:W-:-:S06]  /*0100*/  UIMAD UR4, UR8, UR4, UR5 ;  /* 0x00000004080472a4 */ /* 0x002fcc000f8e0205 */
[----:B0-----:R-:W-:-:S05]  /*0110*/  IMAD R5, R5, UR4, R0 ;  /* 0x0000000405057c24 */ /* 0x001fca000f8e0200 */
[----:B------:R-:W0:Y:S01]  /*0120*/  LDCU UR4, c[0x0][0x39c] ;  /* 0x00007380ff0477ac */ /* 0x000e220008000800 */
[----:B---3--:R-:W-:Y:S02]  /*0130*/  IMAD.WIDE.U32 R2, R5, 0x8, R2 ;  /* 0x0000000805027825 */ /* 0x008fe400078e0002 */
[----:B------:R-:W1:Y:S04]  /*0140*/  LDC.64 R4, c[0x0][0x380] ;  /* 0x0000e000ff047b82 */ /* 0x000e680000000a00 */
[----:B--2---:R-:W2:Y:S01]  /*0150*/  LDG.E.64 R2, desc[UR6][R2.64] ;  /* 0x0000000602027981 */ /* 0x004ea2000c1e1b00 */
[----:B----4-:R-:W-:Y:S01]  /*0160*/  IADD3 R0, PT, PT, R0, UR10, RZ ;  /* 0x0000000a00007c10 */ /* 0x010fe2000fffe0ff */
[----:B0-----:R-:W-:-:S04]  /*0170*/  UIADD3 UR4, UPT, UPT, UR5, UR4, URZ ;  /* 0x0000000405047290 */ /* 0x001fc8000fffe0ff */
[----:B------:R-:W-:-:S06]  /*0180*/  UIMAD UR4, UR8, UR11, UR4 ;  /* 0x0000000b080472a4 */ /* 0x000fcc000f8e0204 */
[----:B-----5:R-:W-:-:S04]  /*0190*/  IMAD R7, R7, UR4, R0 ;  /* 0x0000000407077c24 */ /* 0x020fc8000f8e0200 */
[----:B-1----:R-:W-:-:S05]  /*01a0*/  IMAD.WIDE R4, R7, 0x8, R4 ;  /* 0x0000000807047825 */ /* 0x002fca00078e0204 */
[----:B--2---:R-:W-:Y:S01]  /*01b0*/  STG.E.64 desc[UR6][R4.64], R2 ;  /* 0x0000000204007986 */ /* 0x004fe2000c101b06 */
[----:B------:R-:W-:Y:S05]  /*01c0*/  EXIT ;  /* 0x000000000000794d */ /* 0x000fea0003800000 */
.L_x_16:
        /* <DEDUP_REMOVED lines=11> */
.L_x_19:


//--------------------- .text._Z11init_kernelPliii --------------------------
	.section	.text._Z11init_kernelPliii,"ax",@progbits
	.align	128
        .global         _Z11init_kernelPliii
        .type           _Z11init_kernelPliii,@function
        .size           _Z11init_kernelPliii,(.L_x_20 - _Z11init_kernelPliii)
        .other          _Z11init_kernelPliii,@"STO_CUDA_ENTRY STV_DEFAULT"
_Z11init_kernelPliii:
.text._Z11init_kernelPliii:
        /* <DEDUP_REMOVED lines=14> */
[----:B-1----:R-:W-:-:S06]  /*00e0*/  UIMAD UR4, UR8, UR4, UR5 ;  /* 0x00000004080472a4 */ /* 0x002fcc000f8e0205 */
[----:B0-----:R-:W-:-:S04]  /*00f0*/  IMAD R5, R5, UR4, R0 ;  /* 0x0000000405057c24 */ /* 0x001fc8000f8e0200 */
[----:B---3--:R-:W-:-:S05]  /*0100*/  IMAD.WIDE.U32 R2, R5, 0x8, R2 ;  /* 0x0000000805027825 */ /* 0x008fca00078e0002 */
[----:B--2---:R-:W-:Y:S01]  /*0110*/  STG.E.64 desc[UR6][R2.64], RZ ;  /* 0x000000ff02007986 */ /* 0x004fe2000c101b06 */
[----:B------:R-:W-:Y:S05]  /*0120*/  EXIT ;  /* 0x000000000000794d */ /* 0x000fea0003800000 */
.L_x_17:
        /* <DEDUP_REMOVED lines=13> */
.L_x_20:


//--------------------- .nv.shared._Z7dkernelPlS_S_iiiiiiii --------------------------
	.section	.nv.shared._Z7dkernelPlS_S_iiiiiiii,"aw",@nobits
	.sectionflags	@""
	.align	8
.nv.shared._Z7dkernelPlS_S_iiiiiiii:
	.zero		33792


//--------------------- .nv.shared.reserved.0     --------------------------
	.section	.nv.shared.reserved.0,"aw",@nobits
	.weak		__nv_reservedSMEM_offset_0_alias
	.size		__nv_reservedSMEM_offset_0_alias, 0, 64
	.other		__nv_reservedSMEM_offset_0_alias,@"STO_CUDA_RESERVED_SHARED STV_DEFAULT"
__nv_reservedSMEM_offset_0_alias:
	.zero		0
	.zero		64


//--------------------- .nv.constant0._Z7dkernelPlS_S_iiiiiiii --------------------------
	.section	.nv.constant0._Z7dkernelPlS_S_iiiiiiii,"a",@progbits
	.sectionflags	@""
	.align	4
.nv.constant0._Z7dkernelPlS_S_iiiiiiii:
	.zero		952


//--------------------- .nv.constant0._Z11copy_kernelPlS_iiiiiii --------------------------
	.section	.nv.constant0._Z11copy_kernelPlS_iiiiiii,"a",@progbits
	.sectionflags	@""
	.align	4
.nv.constant0._Z11copy_kernelPlS_iiiiiii:
	.zero		940


//--------------------- .nv.constant0._Z11init_kernelPliii --------------------------
	.section	.nv.constant0._Z11init_kernelPliii,"a",@progbits
	.sectionflags	@""
	.align	4
.nv.constant0._Z11init_kernelPliii:
	.zero		916


//--------------------- SYMBOLS --------------------------

	.type		.nv.reservedSmem.offset0,@object
	.size		.nv.reservedSmem.offset0,0x4
	.type		.nv.reservedSmem.cap,@object
	.size		.nv.reservedSmem.cap,0x4
